	.target	sm_100a

	.elftype	@"ET_EXEC"


//--------------------- .note.nv.tkinfo           --------------------------
	.section	.note.nv.tkinfo,"",@"SHT_NOTE"
	.sectionflags	@"SHF_NOTE_NV_TKINFO"
	.tkinfo
        /*0018*/ 	.word	0x00000002
        /*0030*/ 	.string	""
        /*0030*/ 	.string	"ptxas"
        /*0030*/ 	.string	"Cuda compilation tools, release 13.0, V13.0.88"
        /*0030*/ 	.string	"Build cuda_13.0.r13.0/compiler.36424714_0"
        /*0030*/ 	.string	"-arch sm_100a -m 64 "



//--------------------- .note.nv.cuinfo           --------------------------
	.section	.note.nv.cuinfo,"",@"SHT_NOTE"
	.sectionflags	@"SHF_NOTE_NV_CUINFO"
        /*0018*/ 	.short	0x0002
        /*001a*/ 	.short	0x0064
        /*001c*/ 	.short	0x0082
	.zero		2


//--------------------- .nv.info                  --------------------------
	.section	.nv.info,"",@"SHT_CUDA_INFO"
	.align	4


	//----- nvinfo : EIATTR_REGCOUNT
	.align		4
        /*0000*/ 	.byte	0x04, 0x2f
        /*0002*/ 	.short	(.L_19 - .L_18)
	.align		4
.L_18:
        /*0004*/ 	.word	index@(_ZN7cutlass13device_kernelINS_4gemm6kernel13GemmUniversalIN4cute5tupleIJiiiiEEENS1_10collective13CollectiveMmaINS1_35MainloopSm100TmaUmmaWarpSpecializedILi5ELi2ELi4ENS5_IJNS4_1CILi4EEESB_NSA_ILi1EEEEEEEENS5_IJNSA_ILi256EEENSA_ILi64EEENSA_ILi128EEEEEENS_10bfloat16_tENS5_IJlSC_lEEESJ_SK_NS4_8TiledMMAINS4_8MMA_AtomIJNS4_26SM100_MMA_F16BF16_2x1SM_SSISJ_SJ_fLi256ELi64ELNS4_4UMMA5MajorE0ELSP_0ELNSO_7ScaleInE0ELSQ_0EEEEEENS4_6LayoutINS5_IJSC_SC_SC_EEENS5_IJNSA_ILi0EEESV_SV_EEEEENS5_IJNS4_10UnderscoreESY_SY_EEEEENS4_28SM100_TMA_2SM_LOAD_MULTICASTENS4_14ComposedLayoutINS4_7SwizzleILi3ELi4ELi3EEENS4_18smem_ptr_flag_bitsILi16EEENST_INS5_IJNSA_ILi8EEESG_EEENS5_IJSG_SC_EEEEEEEvNS4_8identityES11_S1B_vS1C_EENS_8epilogue10collective18CollectiveEpilogueINS1E_23Sm100TmaWarpSpecializedILi3ELi2ELi32ELb1ELb0EEEJNS5_IJSH_SG_SH_EEENS5_IJNST_ISH_SC_EENST_INSA_ILi32EEESC_EEEEESJ_SK_SJ_SK_NS1E_6fusion15FusionCallbacksIS1I_NS1O_17LinearCombinationISJ_fSJ_fLNS_15FloatRoundStyleE2EEES1J_S1N_JEEENS4_5SM1004TMEM4LOAD26SM100_TMEM_LOAD_32dp32b32xENS4_13SM90_TMA_LOADENS12_INS13_ILi2ELi4ELi3EEES16_NST_INS5_IJS17_S1L_EEENS5_IJS1L_SC_EEEEEEENS4_39AutoVectorizingCopyWithAssumedAlignmentILi128EEENS4_14SM90_TMA_STOREES23_S25_S25_EEEvvEEEEvNT_6ParamsE)
        /*0008*/ 	.word	0x0000007b


	//----- nvinfo : EIATTR_FRAME_SIZE
	.align		4
.L_19:
        /*000c*/ 	.byte	0x04, 0x11
        /*000e*/ 	.short	(.L_21 - .L_20)
	.align		4
.L_20:
        /*0010*/ 	.word	index@($__internal_2_$__cuda_sm10x_tcgen05_guardrail_trap_unallocated_columns_being_dealloced)
        /*0014*/ 	.word	0x00000000


	//----- nvinfo : EIATTR_FRAME_SIZE
	.align		4
.L_21:
        /*0018*/ 	.byte	0x04, 0x11
        /*001a*/ 	.short	(.L_23 - .L_22)
	.align		4
.L_22:
        /*001c*/ 	.word	index@($__internal_1_$__cuda_sm10x_tcgen05_guardrail_trap_phase_invalid_during_alloc)
        /*0020*/ 	.word	0x00000000


	//----- nvinfo : EIATTR_FRAME_SIZE
	.align		4
.L_23:
        /*0024*/ 	.byte	0x04, 0x11
        /*0026*/ 	.short	(.L_25 - .L_24)
	.align		4
.L_24:
        /*0028*/ 	.word	index@($__internal_0_$__cuda_sm10x_tcgen05_guardrail_trap_col_being_dealloced_not_returned_by_alloc)
        /*002c*/ 	.word	0x00000000


	//----- nvinfo : EIATTR_FRAME_SIZE
	.align		4
.L_25:
        /*0030*/ 	.byte	0x04, 0x11
        /*0032*/ 	.short	(.L_27 - .L_26)
	.align		4
.L_26:
        /*0034*/ 	.word	index@(_ZN7cutlass13device_kernelINS_4gemm6kernel13GemmUniversalIN4cute5tupleIJiiiiEEENS1_10collective13CollectiveMmaINS1_35MainloopSm100TmaUmmaWarpSpecializedILi5ELi2ELi4ENS5_IJNS4_1CILi4EEESB_NSA_ILi1EEEEEEEENS5_IJNSA_ILi256EEENSA_ILi64EEENSA_ILi128EEEEEENS_10bfloat16_tENS5_IJlSC_lEEESJ_SK_NS4_8TiledMMAINS4_8MMA_AtomIJNS4_26SM100_MMA_F16BF16_2x1SM_SSISJ_SJ_fLi256ELi64ELNS4_4UMMA5MajorE0ELSP_0ELNSO_7ScaleInE0ELSQ_0EEEEEENS4_6LayoutINS5_IJSC_SC_SC_EEENS5_IJNSA_ILi0EEESV_SV_EEEEENS5_IJNS4_10UnderscoreESY_SY_EEEEENS4_28SM100_TMA_2SM_LOAD_MULTICASTENS4_14ComposedLayoutINS4_7SwizzleILi3ELi4ELi3EEENS4_18smem_ptr_flag_bitsILi16EEENST_INS5_IJNSA_ILi8EEESG_EEENS5_IJSG_SC_EEEEEEEvNS4_8identityES11_S1B_vS1C_EENS_8epilogue10collective18CollectiveEpilogueINS1E_23Sm100TmaWarpSpecializedILi3ELi2ELi32ELb1ELb0EEEJNS5_IJSH_SG_SH_EEENS5_IJNST_ISH_SC_EENST_INSA_ILi32EEESC_EEEEESJ_SK_SJ_SK_NS1E_6fusion15FusionCallbacksIS1I_NS1O_17LinearCombinationISJ_fSJ_fLNS_15FloatRoundStyleE2EEES1J_S1N_JEEENS4_5SM1004TMEM4LOAD26SM100_TMEM_LOAD_32dp32b32xENS4_13SM90_TMA_LOADENS12_INS13_ILi2ELi4ELi3EEES16_NST_INS5_IJS17_S1L_EEENS5_IJS1L_SC_EEEEEEENS4_39AutoVectorizingCopyWithAssumedAlignmentILi128EEENS4_14SM90_TMA_STOREES23_S25_S25_EEEvvEEEEvNT_6ParamsE)
        /*0038*/ 	.word	0x00000000


	//----- nvinfo : EIATTR_MIN_STACK_SIZE
	.align		4
.L_27:
        /*003c*/ 	.byte	0x04, 0x12
        /*003e*/ 	.short	(.L_29 - .L_28)
	.align		4
.L_28:
        /*0040*/ 	.word	index@(_ZN7cutlass13device_kernelINS_4gemm6kernel13GemmUniversalIN4cute5tupleIJiiiiEEENS1_10collective13CollectiveMmaINS1_35MainloopSm100TmaUmmaWarpSpecializedILi5ELi2ELi4ENS5_IJNS4_1CILi4EEESB_NSA_ILi1EEEEEEEENS5_IJNSA_ILi256EEENSA_ILi64EEENSA_ILi128EEEEEENS_10bfloat16_tENS5_IJlSC_lEEESJ_SK_NS4_8TiledMMAINS4_8MMA_AtomIJNS4_26SM100_MMA_F16BF16_2x1SM_SSISJ_SJ_fLi256ELi64ELNS4_4UMMA5MajorE0ELSP_0ELNSO_7ScaleInE0ELSQ_0EEEEEENS4_6LayoutINS5_IJSC_SC_SC_EEENS5_IJNSA_ILi0EEESV_SV_EEEEENS5_IJNS4_10UnderscoreESY_SY_EEEEENS4_28SM100_TMA_2SM_LOAD_MULTICASTENS4_14ComposedLayoutINS4_7SwizzleILi3ELi4ELi3EEENS4_18smem_ptr_flag_bitsILi16EEENST_INS5_IJNSA_ILi8EEESG_EEENS5_IJSG_SC_EEEEEEEvNS4_8identityES11_S1B_vS1C_EENS_8epilogue10collective18CollectiveEpilogueINS1E_23Sm100TmaWarpSpecializedILi3ELi2ELi32ELb1ELb0EEEJNS5_IJSH_SG_SH_EEENS5_IJNST_ISH_SC_EENST_INSA_ILi32EEESC_EEEEESJ_SK_SJ_SK_NS1E_6fusion15FusionCallbacksIS1I_NS1O_17LinearCombinationISJ_fSJ_fLNS_15FloatRoundStyleE2EEES1J_S1N_JEEENS4_5SM1004TMEM4LOAD26SM100_TMEM_LOAD_32dp32b32xENS4_13SM90_TMA_LOADENS12_INS13_ILi2ELi4ELi3EEES16_NST_INS5_IJS17_S1L_EEENS5_IJS1L_SC_EEEEEEENS4_39AutoVectorizingCopyWithAssumedAlignmentILi128EEENS4_14SM90_TMA_STOREES23_S25_S25_EEEvvEEEEvNT_6ParamsE)
        /*0044*/ 	.word	0x00000000
.L_29:


//--------------------- .nv.compat                --------------------------
	.section	.nv.compat,"",@"SHT_CUDA_COMPAT_INFO"
	.align	4
        /*0000*/ 	.byte	0x02, 0x09, 0x01, 0x00, 0x02, 0x02, 0x02, 0x00, 0x02, 0x05, 0x05, 0x00, 0x03, 0x07, 0x01, 0x01
        /*0010*/ 	.byte	0x02, 0x03, 0x01, 0x00, 0x02, 0x06, 0x01, 0x00, 0x04, 0x0b, 0x08, 0x00, 0x09, 0x00, 0x00, 0x00
        /*0020*/ 	.byte	0x00, 0x00, 0x00, 0x00


//--------------------- .nv.info._ZN7cutlass13device_kernelINS_4gemm6kernel13GemmUniversalIN4cute5tupleIJiiiiEEENS1_10collective13CollectiveMmaINS1_35MainloopSm100TmaUmmaWarpSpecializedILi5ELi2ELi4ENS5_IJNS4_1CILi4EEESB_NSA_ILi1EEEEEEEENS5_IJNSA_ILi256EEENSA_ILi64EEENSA_ILi128EEEEEENS_10bfloat16_tENS5_IJlSC_lEEESJ_SK_NS4_8TiledMMAINS4_8MMA_AtomIJNS4_26SM100_MMA_F16BF16_2x1SM_SSISJ_SJ_fLi256ELi64ELNS4_4UMMA5MajorE0ELSP_0ELNSO_7ScaleInE0ELSQ_0EEEEEENS4_6LayoutINS5_IJSC_SC_SC_EEENS5_IJNSA_ILi0EEESV_SV_EEEEENS5_IJNS4_10UnderscoreESY_SY_EEEEENS4_28SM100_TMA_2SM_LOAD_MULTICASTENS4_14ComposedLayoutINS4_7SwizzleILi3ELi4ELi3EEENS4_18smem_ptr_flag_bitsILi16EEENST_INS5_IJNSA_ILi8EEESG_EEENS5_IJSG_SC_EEEEEEEvNS4_8identityES11_S1B_vS1C_EENS_8epilogue10collective18CollectiveEpilogueINS1E_23Sm100TmaWarpSpecializedILi3ELi2ELi32ELb1ELb0EEEJNS5_IJSH_SG_SH_EEENS5_IJNST_ISH_SC_EENST_INSA_ILi32EEESC_EEEEESJ_SK_SJ_SK_NS1E_6fusion15FusionCallbacksIS1I_NS1O_17LinearCombinationISJ_fSJ_fLNS_15FloatRoundStyleE2EEES1J_S1N_JEEENS4_5SM1004TMEM4LOAD26SM100_TMEM_LOAD_32dp32b32xENS4_13SM90_TMA_LOADENS12_INS13_ILi2ELi4ELi3EEES16_NST_INS5_IJS17_S1L_EEENS5_IJS1L_SC_EEEEEEENS4_39AutoVectorizingCopyWithAssumedAlignmentILi128EEENS4_14SM90_TMA_STOREES23_S25_S25_EEEvvEEEEvNT_6ParamsE --------------------------
	.section	.nv.info._ZN7cutlass13device_kernelINS_4gemm6kernel13GemmUniversalIN4cute5tupleIJiiiiEEENS1_10collective13CollectiveMmaINS1_35MainloopSm100TmaUmmaWarpSpecializedILi5ELi2ELi4ENS5_IJNS4_1CILi4EEESB_NSA_ILi1EEEEEEEENS5_IJNSA_ILi256EEENSA_ILi64EEENSA_ILi128EEEEEENS_10bfloat16_tENS5_IJlSC_lEEESJ_SK_NS4_8TiledMMAINS4_8MMA_AtomIJNS4_26SM100_MMA_F16BF16_2x1SM_SSISJ_SJ_fLi256ELi64ELNS4_4UMMA5MajorE0ELSP_0ELNSO_7ScaleInE0ELSQ_0EEEEEENS4_6LayoutINS5_IJSC_SC_SC_EEENS5_IJNSA_ILi0EEESV_SV_EEEEENS5_IJNS4_10UnderscoreESY_SY_EEEEENS4_28SM100_TMA_2SM_LOAD_MULTICASTENS4_14ComposedLayoutINS4_7SwizzleILi3ELi4ELi3EEENS4_18smem_ptr_flag_bitsILi16EEENST_INS5_IJNSA_ILi8EEESG_EEENS5_IJSG_SC_EEEEEEEvNS4_8identityES11_S1B_vS1C_EENS_8epilogue10collective18CollectiveEpilogueINS1E_23Sm100TmaWarpSpecializedILi3ELi2ELi32ELb1ELb0EEEJNS5_IJSH_SG_SH_EEENS5_IJNST_ISH_SC_EENST_INSA_ILi32EEESC_EEEEESJ_SK_SJ_SK_NS1E_6fusion15FusionCallbacksIS1I_NS1O_17LinearCombinationISJ_fSJ_fLNS_15FloatRoundStyleE2EEES1J_S1N_JEEENS4_5SM1004TMEM4LOAD26SM100_TMEM_LOAD_32dp32b32xENS4_13SM90_TMA_LOADENS12_INS13_ILi2ELi4ELi3EEES16_NST_INS5_IJS17_S1L_EEENS5_IJS1L_SC_EEEEEEENS4_39AutoVectorizingCopyWithAssumedAlignmentILi128EEENS4_14SM90_TMA_STOREES23_S25_S25_EEEvvEEEEvNT_6ParamsE,"",@"SHT_CUDA_INFO"
	.sectionflags	@""
	.align	4


	//----- nvinfo : EIATTR_CUDA_API_VERSION
	.align		4
        /*0000*/ 	.byte	0x04, 0x37
        /*0002*/ 	.short	(.L_31 - .L_30)
.L_30:
        /*0004*/ 	.word	0x00000082


	//----- nvinfo : EIATTR_KPARAM_INFO
	.align		4
.L_31:
        /*0008*/ 	.byte	0x04, 0x17
        /*000a*/ 	.short	(.L_33 - .L_32)
.L_32:
        /*000c*/ 	.word	0x00000000
        /*0010*/ 	.short	0x0000
        /*0012*/ 	.short	0x0000
        /*0014*/ 	.byte	0x00, 0xf0, 0x01, 0x20


	//----- nvinfo : EIATTR_AT_ENTRY_FRAGMENTS
	.align		4
.L_33:
        /*0018*/ 	.byte	0x04, 0x4f
        /*001a*/ 	.short	(.L_35 - .L_34)


	//   ....[0]....
.L_34:
        /*001c*/ 	.word	0x00000007


	//----- nvinfo : EIATTR_RESERVED_SMEM_USED
	.align		4
.L_35:
        /*0020*/ 	.byte	0x01, 0x41
	.zero		2


	//----- nvinfo : EIATTR_SPARSE_MMA_MASK
	.align		4
        /*0024*/ 	.byte	0x03, 0x50
        /*0026*/ 	.short	0x0000


	//----- nvinfo : EIATTR_TCGEN05_2CTA_USED
	.align		4
        /*0028*/ 	.byte	0x01, 0x52
	.zero		2


	//----- nvinfo : EIATTR_MAXREG_COUNT
	.align		4
        /*002c*/ 	.byte	0x03, 0x1b
        /*002e*/ 	.short	0x00ff


	//----- nvinfo : EIATTR_NUM_BARRIERS
	.align		4
        /*0030*/ 	.byte	0x02, 0x4c
        /*0032*/ 	.byte	0x07
	.zero		1


	//----- nvinfo : EIATTR_EXTERNS
	.align		4
        /*0034*/ 	.byte	0x04, 0x0f
        /*0036*/ 	.short	(.L_37 - .L_36)


	//   ....[0]....
	.align		4
.L_36:
        /*0038*/ 	.word	index@(__assertfail)


	//----- nvinfo : EIATTR_MERCURY_ISA_VERSION
	.align		4
.L_37:
        /*003c*/ 	.byte	0x03, 0x5f
        /*003e*/ 	.short	0x0101


	//----- nvinfo : EIATTR_INT_WARP_WIDE_INSTR_OFFSETS
	.align		4
        /*0040*/ 	.byte	0x04, 0x31
        /*0042*/ 	.short	(.L_39 - .L_38)


	//   ....[0]....
.L_38:
        /*0044*/ 	.word	0x00000d60


	//   ....[1]....
        /*0048*/ 	.word	0x00000e00


	//   ....[2]....
        /*004c*/ 	.word	0x00004a50


	//   ....[3]....
        /*0050*/ 	.word	0x00004a70


	//   ....[4]....
        /*0054*/ 	.word	0x00004aa0


	//   ....[5]....
        /*0058*/ 	.word	0x00005670


	//   ....[6]....
        /*005c*/ 	.word	0x000056f0


	//   ....[7]....
        /*0060*/ 	.word	0x000057f0


	//   ....[8]....
        /*0064*/ 	.word	0x00005900


	//----- nvinfo : EIATTR_COOP_GROUP_MASK_REGIDS
	.align		4
.L_39:
        /*0068*/ 	.byte	0x04, 0x29
        /*006a*/ 	.short	(.L_41 - .L_40)


	//   ....[0]....
.L_40:
        /*006c*/ 	.word	0xffffffff


	//   ....[1]....
        /*0070*/ 	.word	0xffffffff


	//   ....[2]....
        /*0074*/ 	.word	0xffffffff


	//   ....[3]....
        /*0078*/ 	.word	0xffffffff


	//   ....[4]....
        /*007c*/ 	.word	0xffffffff


	//   ....[5]....
        /*0080*/ 	.word	0xffffffff


	//   ....[6]....
        /*0084*/ 	.word	0xffffffff


	//   ....[7]....
        /*0088*/ 	.word	0xffffffff


	//   ....[8]....
        /*008c*/ 	.word	0xffffffff


	//   ....[9]....
        /*0090*/ 	.word	0xffffffff


	//   ....[10]....
        /*0094*/ 	.word	0xffffffff


	//   ....[11]....
        /*0098*/ 	.word	0xffffffff


	//   ....[12]....
        /*009c*/ 	.word	0xffffffff


	//   ....[13]....
        /*00a0*/ 	.word	0xffffffff


	//----- nvinfo : EIATTR_COOP_GROUP_INSTR_OFFSETS
	.align		4
.L_41:
        /*00a4*/ 	.byte	0x04, 0x28
        /*00a6*/ 	.short	(.L_43 - .L_42)


	//   ....[0]....
.L_42:
        /*00a8*/ 	.word	0x000000b0


	//   ....[1]....
        /*00ac*/ 	.word	0x00000510


	//   ....[2]....
        /*00b0*/ 	.word	0x000006f0


	//   ....[3]....
        /*00b4*/ 	.word	0x00000860


	//   ....[4]....
        /*00b8*/ 	.word	0x00000950


	//   ....[5]....
        /*00bc*/ 	.word	0x00000ab0


	//   ....[6]....
        /*00c0*/ 	.word	0x00000c40


	//   ....[7]....
        /*00c4*/ 	.word	0x00000e80


	//   ....[8]....
        /*00c8*/ 	.word	0x00002720


	//   ....[9]....
        /*00cc*/ 	.word	0x00003670


	//   ....[10]....
        /*00d0*/ 	.word	0x00003b40


	//   ....[11]....
        /*00d4*/ 	.word	0x00003b70


	//   ....[12]....
        /*00d8*/ 	.word	0x00004950


	//   ....[13]....
        /*00dc*/ 	.word	0x00004b60


	//----- nvinfo : EIATTR_VRC_CTA_INIT_COUNT
	.align		4
.L_43:
        /*00e0*/ 	.byte	0x02, 0x4a
        /*00e2*/ 	.byte	0x80
	.zero		1


	//----- nvinfo : EIATTR_SYSCALL_OFFSETS
	.align		4
        /*00e4*/ 	.byte	0x04, 0x46
        /*00e6*/ 	.short	(.L_45 - .L_44)


	//   ....[0]....
.L_44:
        /*00e8*/ 	.word	0x000065e0


	//   ....[1]....
        /*00ec*/ 	.word	0x000066d0


	//   ....[2]....
        /*00f0*/ 	.word	0x00006f00


	//   ....[3]....
        /*00f4*/ 	.word	0x00007bd0


	//----- nvinfo : EIATTR_MBARRIER_INSTR_OFFSETS
	.align		4
.L_45:
        /*00f8*/ 	.byte	0x04, 0x39
        /*00fa*/ 	.short	(.L_47 - .L_46)


	//   ....[0]....
.L_46:
        /*00fc*/ 	.word	0x00000640
        /*0100*/ 	.word	0x000000ff
        /*0104*/ 	.word	0x00000000
        /*0108*/ 	.short	0x0100
        /*010a*/ 	.byte	0x04
	.zero		1


	//   ....[1]....
        /*010c*/ 	.word	0x00000650
        /*0110*/ 	.word	0x000000ff
        /*0114*/ 	.word	0x00000028
        /*0118*/ 	.short	0x0100
        /*011a*/ 	.byte	0x04
	.zero		1


	//   ....[2]....
        /*011c*/ 	.word	0x00000660
        /*0120*/ 	.word	0x000000ff
        /*0124*/ 	.word	0x00000008
        /*0128*/ 	.short	0x0100
        /*012a*/ 	.byte	0x04
	.zero		1


	//   ....[3]....
        /*012c*/ 	.word	0x00000670
        /*0130*/ 	.word	0x000000ff
        /*0134*/ 	.word	0x00000030
        /*0138*/ 	.short	0x0100
        /*013a*/ 	.byte	0x04
	.zero		1


	//   ....[4]....
        /*013c*/ 	.word	0x00000680
        /*0140*/ 	.word	0x000000ff
        /*0144*/ 	.word	0x00000010
        /*0148*/ 	.short	0x0100
        /*014a*/ 	.byte	0x04
	.zero		1


	//   ....[5]....
        /*014c*/ 	.word	0x00000690
        /*0150*/ 	.word	0x000000ff
        /*0154*/ 	.word	0x00000038
        /*0158*/ 	.short	0x0100
        /*015a*/ 	.byte	0x04
	.zero		1


	//   ....[6]....
        /*015c*/ 	.word	0x000006a0
        /*0160*/ 	.word	0x000000ff
        /*0164*/ 	.word	0x00000018
        /*0168*/ 	.short	0x0100
        /*016a*/ 	.byte	0x04
	.zero		1


	//   ....[7]....
        /*016c*/ 	.word	0x000006b0
        /*0170*/ 	.word	0x000000ff
        /*0174*/ 	.word	0x00000040
        /*0178*/ 	.short	0x0100
        /*017a*/ 	.byte	0x04
	.zero		1


	//   ....[8]....
        /*017c*/ 	.word	0x000006c0
        /*0180*/ 	.word	0x000000ff
        /*0184*/ 	.word	0x00000020
        /*0188*/ 	.short	0x0100
        /*018a*/ 	.byte	0x04
	.zero		1


	//   ....[9]....
        /*018c*/ 	.word	0x000006d0
        /*0190*/ 	.word	0x000000ff
        /*0194*/ 	.word	0x00000048
        /*0198*/ 	.short	0x0100
        /*019a*/ 	.byte	0x04
	.zero		1


	//   ....[10]....
        /*019c*/ 	.word	0x000007f0
        /*01a0*/ 	.word	0x000000ff
        /*01a4*/ 	.word	0x00000050
        /*01a8*/ 	.short	0x0100
        /*01aa*/ 	.byte	0x04
	.zero		1


	//   ....[11]....
        /*01ac*/ 	.word	0x00000800
        /*01b0*/ 	.word	0x000000ff
        /*01b4*/ 	.word	0x00000068
        /*01b8*/ 	.short	0x0100
        /*01ba*/ 	.byte	0x04
	.zero		1


	//   ....[12]....
        /*01bc*/ 	.word	0x00000810
        /*01c0*/ 	.word	0x000000ff
        /*01c4*/ 	.word	0x00000058
        /*01c8*/ 	.short	0x0100
        /*01ca*/ 	.byte	0x04
	.zero		1


	//   ....[13]....
        /*01cc*/ 	.word	0x00000820
        /*01d0*/ 	.word	0x000000ff
        /*01d4*/ 	.word	0x00000070
        /*01d8*/ 	.short	0x0100
        /*01da*/ 	.byte	0x04
	.zero		1


	//   ....[14]....
        /*01dc*/ 	.word	0x00000830
        /*01e0*/ 	.word	0x000000ff
        /*01e4*/ 	.word	0x00000060
        /*01e8*/ 	.short	0x0100
        /*01ea*/ 	.byte	0x04
	.zero		1


	//   ....[15]....
        /*01ec*/ 	.word	0x00000840
        /*01f0*/ 	.word	0x000000ff
        /*01f4*/ 	.word	0x00000078
        /*01f8*/ 	.short	0x0100
        /*01fa*/ 	.byte	0x04
	.zero		1


	//   ....[16]....
        /*01fc*/ 	.word	0x00000920
        /*0200*/ 	.word	0x000000ff
        /*0204*/ 	.word	0x00000080
        /*0208*/ 	.short	0x0100
        /*020a*/ 	.byte	0x06
	.zero		1


	//   ....[17]....
        /*020c*/ 	.word	0x00000930
        /*0210*/ 	.word	0x000000ff
        /*0214*/ 	.word	0x00000088
        /*0218*/ 	.short	0x0100
        /*021a*/ 	.byte	0x06
	.zero		1


	//   ....[18]....
        /*021c*/ 	.word	0x00000a60
        /*0220*/ 	.word	0x000000ff
        /*0224*/ 	.word	0x00000090
        /*0228*/ 	.short	0x0100
        /*022a*/ 	.byte	0x06
	.zero		1


	//   ....[19]....
        /*022c*/ 	.word	0x00000a70
        /*0230*/ 	.word	0x000000ff
        /*0234*/ 	.word	0x000000a0
        /*0238*/ 	.short	0x0100
        /*023a*/ 	.byte	0x06
	.zero		1


	//   ....[20]....
        /*023c*/ 	.word	0x00000a80
        /*0240*/ 	.word	0x000000ff
        /*0244*/ 	.word	0x00000098
        /*0248*/ 	.short	0x0100
        /*024a*/ 	.byte	0x06
	.zero		1


	//   ....[21]....
        /*024c*/ 	.word	0x00000a90
        /*0250*/ 	.word	0x000000ff
        /*0254*/ 	.word	0x000000a8
        /*0258*/ 	.short	0x0100
        /*025a*/ 	.byte	0x06
	.zero		1


	//   ....[22]....
        /*025c*/ 	.word	0x00000bb0
        /*0260*/ 	.word	0x000000ff
        /*0264*/ 	.word	0x000000b0
        /*0268*/ 	.short	0x0100
        /*026a*/ 	.byte	0x04
	.zero		1


	//   ....[23]....
        /*026c*/ 	.word	0x00000bc0
        /*0270*/ 	.word	0x000000ff
        /*0274*/ 	.word	0x000000d0
        /*0278*/ 	.short	0x0100
        /*027a*/ 	.byte	0x04
	.zero		1


	//   ....[24]....
        /*027c*/ 	.word	0x00000bd0
        /*0280*/ 	.word	0x000000ff
        /*0284*/ 	.word	0x000000b8
        /*0288*/ 	.short	0x0100
        /*028a*/ 	.byte	0x04
	.zero		1


	//   ....[25]....
        /*028c*/ 	.word	0x00000be0
        /*0290*/ 	.word	0x000000ff
        /*0294*/ 	.word	0x000000d8
        /*0298*/ 	.short	0x0100
        /*029a*/ 	.byte	0x04
	.zero		1


	//   ....[26]....
        /*029c*/ 	.word	0x00000bf0
        /*02a0*/ 	.word	0x000000ff
        /*02a4*/ 	.word	0x000000c0
        /*02a8*/ 	.short	0x0100
        /*02aa*/ 	.byte	0x04
	.zero		1


	//   ....[27]....
        /*02ac*/ 	.word	0x00000c00
        /*02b0*/ 	.word	0x000000ff
        /*02b4*/ 	.word	0x000000e0
        /*02b8*/ 	.short	0x0100
        /*02ba*/ 	.byte	0x04
	.zero		1


	//   ....[28]....
        /*02bc*/ 	.word	0x00000c10
        /*02c0*/ 	.word	0x000000ff
        /*02c4*/ 	.word	0x000000c8
        /*02c8*/ 	.short	0x0100
        /*02ca*/ 	.byte	0x04
	.zero		1


	//   ....[29]....
        /*02cc*/ 	.word	0x00000c20
        /*02d0*/ 	.word	0x000000ff
        /*02d4*/ 	.word	0x000000e8
        /*02d8*/ 	.short	0x0100
        /*02da*/ 	.byte	0x04
	.zero		1


	//   ....[30]....
        /*02dc*/ 	.word	0x00000d10
        /*02e0*/ 	.word	0x000000ff
        /*02e4*/ 	.word	0x000000f0
        /*02e8*/ 	.short	0x0100
        /*02ea*/ 	.byte	0x04
	.zero		1


	//   ....[31]....
        /*02ec*/ 	.word	0x00000d20
        /*02f0*/ 	.word	0x000000ff
        /*02f4*/ 	.word	0x00000100
        /*02f8*/ 	.short	0x0100
        /*02fa*/ 	.byte	0x04
	.zero		1


	//   ....[32]....
        /*02fc*/ 	.word	0x00000d30
        /*0300*/ 	.word	0x000000ff
        /*0304*/ 	.word	0x000000f8
        /*0308*/ 	.short	0x0100
        /*030a*/ 	.byte	0x04
	.zero		1


	//   ....[33]....
        /*030c*/ 	.word	0x00000d40
        /*0310*/ 	.word	0x000000ff
        /*0314*/ 	.word	0x00000108
        /*0318*/ 	.short	0x0100
        /*031a*/ 	.byte	0x04
	.zero		1


	//   ....[34]....
        /*031c*/ 	.word	0x00000e40
        /*0320*/ 	.word	0x000000ff
        /*0324*/ 	.word	0x00000110
        /*0328*/ 	.short	0x0100
        /*032a*/ 	.byte	0x06
	.zero		1


	//   ....[35]....
        /*032c*/ 	.word	0x00001ce0
        /*0330*/ 	.word	0x00000003
        /*0334*/ 	.word	0x00000100
        /*0338*/ 	.short	0x010a
        /*033a*/ 	.byte	0xff
	.zero		1


	//   ....[36]....
        /*033c*/ 	.word	0x00001d10
        /*0340*/ 	.word	0x00000003
        /*0344*/ 	.word	0x000000f0
        /*0348*/ 	.short	0x0101
        /*034a*/ 	.byte	0xff
	.zero		1


	//   ....[37]....
        /*034c*/ 	.word	0x00001dd0
        /*0350*/ 	.word	0x000000ff
        /*0354*/ 	.word	0x00000028
        /*0358*/ 	.short	0x010a
        /*035a*/ 	.byte	0x04
	.zero		1


	//   ....[38]....
        /*035c*/ 	.word	0x00001ea0
        /*0360*/ 	.word	0x000000ff
        /*0364*/ 	.word	0x00000028
        /*0368*/ 	.short	0x010a
        /*036a*/ 	.byte	0x06
	.zero		1


	//   ....[39]....
        /*036c*/ 	.word	0x00002000
        /*0370*/ 	.word	0x000000ff
        /*0374*/ 	.word	0x00000028
        /*0378*/ 	.short	0x010a
        /*037a*/ 	.byte	0x04
	.zero		1


	//   ....[40]....
        /*037c*/ 	.word	0x000022a0
        /*0380*/ 	.word	0x000000ff
        /*0384*/ 	.word	0x00000088
        /*0388*/ 	.short	0x0101
        /*038a*/ 	.byte	0x15
	.zero		1


	//   ....[41]....
        /*038c*/ 	.word	0x000022c0
        /*0390*/ 	.word	0x000000ff
        /*0394*/ 	.word	0x00000028
        /*0398*/ 	.short	0x010a
        /*039a*/ 	.byte	0x04
	.zero		1


	//   ....[42]....
        /*039c*/ 	.word	0x00002340
        /*03a0*/ 	.word	0x000000ff
        /*03a4*/ 	.word	0x00000028
        /*03a8*/ 	.short	0x010a
        /*03aa*/ 	.byte	0x07
	.zero		1


	//   ....[43]....
        /*03ac*/ 	.word	0x00002480
        /*03b0*/ 	.word	0x000000ff
        /*03b4*/ 	.word	0x00000028
        /*03b8*/ 	.short	0x010a
        /*03ba*/ 	.byte	0x04
	.zero		1


	//   ....[44]....
        /*03bc*/ 	.word	0x00002750
        /*03c0*/ 	.word	0x00000003
        /*03c4*/ 	.word	0x00000090
        /*03c8*/ 	.short	0x010a
        /*03ca*/ 	.byte	0xff
	.zero		1


	//   ....[45]....
        /*03cc*/ 	.word	0x000028a0
        /*03d0*/ 	.word	0x00000000
        /*03d4*/ 	.word	0x00000000
        /*03d8*/ 	.short	0x0101
        /*03da*/ 	.byte	0xff
	.zero		1


	//   ....[46]....
        /*03dc*/ 	.word	0x00002e60
        /*03e0*/ 	.word	0x000000ff
        /*03e4*/ 	.word	0x00000000
        /*03e8*/ 	.short	0x010a
        /*03ea*/ 	.byte	0x04
	.zero		1


	//   ....[47]....
        /*03ec*/ 	.word	0x00002ef0
        /*03f0*/ 	.word	0x000000ff
        /*03f4*/ 	.word	0x00000000
        /*03f8*/ 	.short	0x010a
        /*03fa*/ 	.byte	0x05
	.zero		1


	//   ....[48]....
        /*03fc*/ 	.word	0x00002f80
        /*0400*/ 	.word	0x000000ff
        /*0404*/ 	.word	0x00000000
        /*0408*/ 	.short	0x010a
        /*040a*/ 	.byte	0x05
	.zero		1


	//   ....[49]....
        /*040c*/ 	.word	0x00003010
        /*0410*/ 	.word	0x000000ff
        /*0414*/ 	.word	0x00000000
        /*0418*/ 	.short	0x010a
        /*041a*/ 	.byte	0x05
	.zero		1


	//   ....[50]....
        /*041c*/ 	.word	0x000030b0
        /*0420*/ 	.word	0x00000000
        /*0424*/ 	.word	0x00000000
        /*0428*/ 	.short	0x010a
        /*042a*/ 	.byte	0xff
	.zero		1


	//   ....[51]....
        /*042c*/ 	.word	0x000031d0
        /*0430*/ 	.word	0x00000002
        /*0434*/ 	.word	0x000000f0
        /*0438*/ 	.short	0x010a
        /*043a*/ 	.byte	0xff
	.zero		1


	//   ....[52]....
        /*043c*/ 	.word	0x00003230
        /*0440*/ 	.word	0x00000004
        /*0444*/ 	.word	0x00000000
        /*0448*/ 	.short	0x0101
        /*044a*/ 	.byte	0xff
	.zero		1


	//   ....[53]....
        /*044c*/ 	.word	0x00003250
        /*0450*/ 	.word	0x000000ff
        /*0454*/ 	.word	0x000000a0
        /*0458*/ 	.short	0x010a
        /*045a*/ 	.byte	0x04
	.zero		1


	//   ....[54]....
        /*045c*/ 	.word	0x00003370
        /*0460*/ 	.word	0x00000002
        /*0464*/ 	.word	0x00000090
        /*0468*/ 	.short	0x010a
        /*046a*/ 	.byte	0xff
	.zero		1


	//   ....[55]....
        /*046c*/ 	.word	0x00003480
        /*0470*/ 	.word	0x00000002
        /*0474*/ 	.word	0x00000000
        /*0478*/ 	.short	0x0101
        /*047a*/ 	.byte	0xff
	.zero		1


	//   ....[56]....
        /*047c*/ 	.word	0x00003510
        /*0480*/ 	.word	0x000000ff
        /*0484*/ 	.word	0x000000a0
        /*0488*/ 	.short	0x0106
        /*048a*/ 	.byte	0x04
	.zero		1


	//   ....[57]....
        /*048c*/ 	.word	0x00003530
        /*0490*/ 	.word	0x000000ff
        /*0494*/ 	.word	0x000000a0
        /*0498*/ 	.short	0x010a
        /*049a*/ 	.byte	0x04
	.zero		1


	//   ....[58]....
        /*049c*/ 	.word	0x000035c0
        /*04a0*/ 	.word	0x000000ff
        /*04a4*/ 	.word	0x000000a0
        /*04a8*/ 	.short	0x0106
        /*04aa*/ 	.byte	0x07
	.zero		1


	//   ....[59]....
        /*04ac*/ 	.word	0x00003600
        /*04b0*/ 	.word	0x00000000
        /*04b4*/ 	.word	0x000000a0
        /*04b8*/ 	.short	0x010a
        /*04ba*/ 	.byte	0xff
	.zero		1


	//   ....[60]....
        /*04bc*/ 	.word	0x00003840
        /*04c0*/ 	.word	0x000000ff
        /*04c4*/ 	.word	0x00000008
        /*04c8*/ 	.short	0x010a
        /*04ca*/ 	.byte	0x05
	.zero		1


	//   ....[61]....
        /*04cc*/ 	.word	0x00003860
        /*04d0*/ 	.word	0x000000ff
        /*04d4*/ 	.word	0x00000008
        /*04d8*/ 	.short	0x010a
        /*04da*/ 	.byte	0x05
	.zero		1


	//   ....[62]....
        /*04dc*/ 	.word	0x000039f0
        /*04e0*/ 	.word	0x000000ff
        /*04e4*/ 	.word	0x00000008
        /*04e8*/ 	.short	0x010a
        /*04ea*/ 	.byte	0x05
	.zero		1


	//   ....[63]....
        /*04ec*/ 	.word	0x00003a10
        /*04f0*/ 	.word	0x000000ff
        /*04f4*/ 	.word	0x00000008
        /*04f8*/ 	.short	0x010a
        /*04fa*/ 	.byte	0x05
	.zero		1


	//   ....[64]....
        /*04fc*/ 	.word	0x00003ad0
        /*0500*/ 	.word	0x000000ff
        /*0504*/ 	.word	0x00000000
        /*0508*/ 	.short	0x0101
        /*050a*/ 	.byte	0x04
	.zero		1


	//   ....[65]....
        /*050c*/ 	.word	0x00003e90
        /*0510*/ 	.word	0x00000000
        /*0514*/ 	.word	0x00000090
        /*0518*/ 	.short	0x010a
        /*051a*/ 	.byte	0xff
	.zero		1


	//   ....[66]....
        /*051c*/ 	.word	0x00003f50
        /*0520*/ 	.word	0x00000000
        /*0524*/ 	.word	0x00000000
        /*0528*/ 	.short	0x0101
        /*052a*/ 	.byte	0xff
	.zero		1


	//   ....[67]....
        /*052c*/ 	.word	0x00004010
        /*0530*/ 	.word	0x000000ff
        /*0534*/ 	.word	0x00000000
        /*0538*/ 	.short	0x010a
        /*053a*/ 	.byte	0x04
	.zero		1


	//   ....[68]....
        /*053c*/ 	.word	0x00004020
        /*0540*/ 	.word	0x000000ff
        /*0544*/ 	.word	0x000000d0
        /*0548*/ 	.short	0x010a
        /*054a*/ 	.byte	0x2e
	.zero		1


	//   ....[69]....
        /*054c*/ 	.word	0x000040d0
        /*0550*/ 	.word	0x000000ff
        /*0554*/ 	.word	0x00000000
        /*0558*/ 	.short	0x010a
        /*055a*/ 	.byte	0x07
	.zero		1


	//   ....[70]....
        /*055c*/ 	.word	0x00004200
        /*0560*/ 	.word	0x000000ff
        /*0564*/ 	.word	0x00000000
        /*0568*/ 	.short	0x010a
        /*056a*/ 	.byte	0x04
	.zero		1


	//   ....[71]....
        /*056c*/ 	.word	0x00004640
        /*0570*/ 	.word	0x000000ff
        /*0574*/ 	.word	0x00000000
        /*0578*/ 	.short	0x010a
        /*057a*/ 	.byte	0x04
	.zero		1


	//   ....[72]....
        /*057c*/ 	.word	0x000046d0
        /*0580*/ 	.word	0x000000ff
        /*0584*/ 	.word	0x00000000
        /*0588*/ 	.short	0x010a
        /*058a*/ 	.byte	0x05
	.zero		1


	//   ....[73]....
        /*058c*/ 	.word	0x00004760
        /*0590*/ 	.word	0x000000ff
        /*0594*/ 	.word	0x00000000
        /*0598*/ 	.short	0x010a
        /*059a*/ 	.byte	0x05
	.zero		1


	//   ....[74]....
        /*059c*/ 	.word	0x00004800
        /*05a0*/ 	.word	0x00000000
        /*05a4*/ 	.word	0x00000000
        /*05a8*/ 	.short	0x010a
        /*05aa*/ 	.byte	0xff
	.zero		1


	//   ....[75]....
        /*05ac*/ 	.word	0x00004840
        /*05b0*/ 	.word	0x00000000
        /*05b4*/ 	.word	0x00000000
        /*05b8*/ 	.short	0x010a
        /*05ba*/ 	.byte	0xff
	.zero		1


	//   ....[76]....
        /*05bc*/ 	.word	0x000048b0
        /*05c0*/ 	.word	0x000000ff
        /*05c4*/ 	.word	0x00000000
        /*05c8*/ 	.short	0x0101
        /*05ca*/ 	.byte	0x04
	.zero		1


	//   ....[77]....
        /*05cc*/ 	.word	0x000048f0
        /*05d0*/ 	.word	0x000000ff
        /*05d4*/ 	.word	0x00000110
        /*05d8*/ 	.short	0x010a
        /*05da*/ 	.byte	0x29
	.zero		1


	//   ....[78]....
        /*05dc*/ 	.word	0x00004940
        /*05e0*/ 	.word	0x000000ff
        /*05e4*/ 	.word	0x00000000
        /*05e8*/ 	.short	0x0101
        /*05ea*/ 	.byte	0x04
	.zero		1


	//   ....[79]....
        /*05ec*/ 	.word	0x00004da0
        /*05f0*/ 	.word	0x0000000c
        /*05f4*/ 	.word	0x00000090
        /*05f8*/ 	.short	0x010a
        /*05fa*/ 	.byte	0xff
	.zero		1


	//   ....[80]....
        /*05fc*/ 	.word	0x00004f10
        /*0600*/ 	.word	0x00000000
        /*0604*/ 	.word	0x00000000
        /*0608*/ 	.short	0x0101
        /*060a*/ 	.byte	0xff
	.zero		1


	//   ....[81]....
        /*060c*/ 	.word	0x00005390
        /*0610*/ 	.word	0x000000ff
        /*0614*/ 	.word	0x00000088
        /*0618*/ 	.short	0x010a
        /*061a*/ 	.byte	0x18
	.zero		1


	//   ....[82]....
        /*061c*/ 	.word	0x00005550
        /*0620*/ 	.word	0x000000ff
        /*0624*/ 	.word	0x00000068
        /*0628*/ 	.short	0x010a
        /*062a*/ 	.byte	0x04
	.zero		1


	//   ....[83]....
        /*062c*/ 	.word	0x00005720
        /*0630*/ 	.word	0x000000ff
        /*0634*/ 	.word	0x00000050
        /*0638*/ 	.short	0x010b
        /*063a*/ 	.byte	0x04
	.zero		1


	//   ....[84]....
        /*063c*/ 	.word	0x00005730
        /*0640*/ 	.word	0x000000ff
        /*0644*/ 	.word	0x00000000
        /*0648*/ 	.short	0x0101
        /*064a*/ 	.byte	0x14
	.zero		1


	//   ....[85]....
        /*064c*/ 	.word	0x00005740
        /*0650*/ 	.word	0x000000ff
        /*0654*/ 	.word	0x00000068
        /*0658*/ 	.short	0x010a
        /*065a*/ 	.byte	0x05
	.zero		1


	//   ....[86]....
        /*065c*/ 	.word	0x00005930
        /*0660*/ 	.word	0x000000ff
        /*0664*/ 	.word	0x00000050
        /*0668*/ 	.short	0x010b
        /*066a*/ 	.byte	0x05
	.zero		1


	//   ....[87]....
        /*066c*/ 	.word	0x00005940
        /*0670*/ 	.word	0x000000ff
        /*0674*/ 	.word	0x00000000
        /*0678*/ 	.short	0x0101
        /*067a*/ 	.byte	0x04
	.zero		1


	//   ....[88]....
        /*067c*/ 	.word	0x000059e0
        /*0680*/ 	.word	0x000000ff
        /*0684*/ 	.word	0x00000000
        /*0688*/ 	.short	0x010a
        /*068a*/ 	.byte	0x04
	.zero		1


	//   ....[89]....
        /*068c*/ 	.word	0x00005a70
        /*0690*/ 	.word	0x000000ff
        /*0694*/ 	.word	0x00000000
        /*0698*/ 	.short	0x010a
        /*069a*/ 	.byte	0x05
	.zero		1


	//   ....[90]....
        /*069c*/ 	.word	0x00005b10
        /*06a0*/ 	.word	0x00000000
        /*06a4*/ 	.word	0x00000000
        /*06a8*/ 	.short	0x010a
        /*06aa*/ 	.byte	0xff
	.zero		1


	//   ....[91]....
        /*06ac*/ 	.word	0x00005e50
        /*06b0*/ 	.word	0x00000000
        /*06b4*/ 	.word	0x00000090
        /*06b8*/ 	.short	0x010a
        /*06ba*/ 	.byte	0xff
	.zero		1


	//   ....[92]....
        /*06bc*/ 	.word	0x00005f20
        /*06c0*/ 	.word	0x00000000
        /*06c4*/ 	.word	0x00000000
        /*06c8*/ 	.short	0x0101
        /*06ca*/ 	.byte	0xff
	.zero		1


	//   ....[93]....
        /*06cc*/ 	.word	0x00006b60
        /*06d0*/ 	.word	0x00000000
        /*06d4*/ 	.word	0x00000050
        /*06d8*/ 	.short	0x010a
        /*06da*/ 	.byte	0xff
	.zero		1


	//   ....[94]....
        /*06dc*/ 	.word	0x00006bc0
        /*06e0*/ 	.word	0x0000005c
        /*06e4*/ 	.word	0x000000b0
        /*06e8*/ 	.short	0x010a
        /*06ea*/ 	.byte	0xff
	.zero		1


	//   ....[95]....
        /*06ec*/ 	.word	0x00006cb0
        /*06f0*/ 	.word	0x00000000
        /*06f4*/ 	.word	0x00000050
        /*06f8*/ 	.short	0x010a
        /*06fa*/ 	.byte	0xff
	.zero		1


	//   ....[96]....
        /*06fc*/ 	.word	0x00006de0
        /*0700*/ 	.word	0x0000005c
        /*0704*/ 	.word	0x000000b0
        /*0708*/ 	.short	0x010a
        /*070a*/ 	.byte	0xff
	.zero		1


	//   ....[97]....
        /*070c*/ 	.word	0x00007910
        /*0710*/ 	.word	0x00000000
        /*0714*/ 	.word	0x00000000
        /*0718*/ 	.short	0x0101
        /*071a*/ 	.byte	0xff
	.zero		1


	//   ....[98]....
        /*071c*/ 	.word	0x00007920
        /*0720*/ 	.word	0x00000002
        /*0724*/ 	.word	0x00000050
        /*0728*/ 	.short	0x010a
        /*072a*/ 	.byte	0xff
	.zero		1


	//   ....[99]....
        /*072c*/ 	.word	0x000079f0
        /*0730*/ 	.word	0x00000002
        /*0734*/ 	.word	0x00000050
        /*0738*/ 	.short	0x010a
        /*073a*/ 	.byte	0xff
	.zero		1


	//   ....[100]....
        /*073c*/ 	.word	0x00007e70
        /*0740*/ 	.word	0x0000005c
        /*0744*/ 	.word	0x00000000
        /*0748*/ 	.short	0x0101
        /*074a*/ 	.byte	0xff
	.zero		1


	//   ....[101]....
        /*074c*/ 	.word	0x00008690
        /*0750*/ 	.word	0x00000002
        /*0754*/ 	.word	0x00000000
        /*0758*/ 	.short	0x0101
        /*075a*/ 	.byte	0xff
	.zero		1


	//   ....[102]....
        /*075c*/ 	.word	0x00008950
        /*0760*/ 	.word	0x000000ff
        /*0764*/ 	.word	0x00000000
        /*0768*/ 	.short	0x0101
        /*076a*/ 	.byte	0x06
	.zero		1


	//   ....[103]....
        /*076c*/ 	.word	0x00008970
        /*0770*/ 	.word	0x00000003
        /*0774*/ 	.word	0x00000100
        /*0778*/ 	.short	0x010a
        /*077a*/ 	.byte	0xff
	.zero		1


	//   ....[104]....
        /*077c*/ 	.word	0x000089d0
        /*0780*/ 	.word	0x00000000
        /*0784*/ 	.word	0x00000028
        /*0788*/ 	.short	0x010a
        /*078a*/ 	.byte	0xff
	.zero		1


	//   ....[105]....
        /*078c*/ 	.word	0x00008a30
        /*0790*/ 	.word	0x00000000
        /*0794*/ 	.word	0x00000028
        /*0798*/ 	.short	0x010a
        /*079a*/ 	.byte	0xff
	.zero		1


	//   ....[106]....
        /*079c*/ 	.word	0x00008a80
        /*07a0*/ 	.word	0x00000003
        /*07a4*/ 	.word	0x00000090
        /*07a8*/ 	.short	0x010a
        /*07aa*/ 	.byte	0xff
	.zero		1


	//   ....[107]....
        /*07ac*/ 	.word	0x00008ae0
        /*07b0*/ 	.word	0x00000000
        /*07b4*/ 	.word	0x00000000
        /*07b8*/ 	.short	0x010a
        /*07ba*/ 	.byte	0xff
	.zero		1


	//   ....[108]....
        /*07bc*/ 	.word	0x00008b40
        /*07c0*/ 	.word	0x00000000
        /*07c4*/ 	.word	0x00000000
        /*07c8*/ 	.short	0x010a
        /*07ca*/ 	.byte	0xff
	.zero		1


	//   ....[109]....
        /*07cc*/ 	.word	0x00008ba0
        /*07d0*/ 	.word	0x00000000
        /*07d4*/ 	.word	0x00000000
        /*07d8*/ 	.short	0x010a
        /*07da*/ 	.byte	0xff
	.zero		1


	//   ....[110]....
        /*07dc*/ 	.word	0x00008c00
        /*07e0*/ 	.word	0x00000000
        /*07e4*/ 	.word	0x00000000
        /*07e8*/ 	.short	0x010a
        /*07ea*/ 	.byte	0xff
	.zero		1


	//   ....[111]....
        /*07ec*/ 	.word	0x00008c50
        /*07f0*/ 	.word	0x00000002
        /*07f4*/ 	.word	0x000000f0
        /*07f8*/ 	.short	0x010a
        /*07fa*/ 	.byte	0xff
	.zero		1


	//   ....[112]....
        /*07fc*/ 	.word	0x00008cb0
        /*0800*/ 	.word	0x00000002
        /*0804*/ 	.word	0x000000a0
        /*0808*/ 	.short	0x010a
        /*080a*/ 	.byte	0xff
	.zero		1


	//   ....[113]....
        /*080c*/ 	.word	0x00008d00
        /*0810*/ 	.word	0x00000002
        /*0814*/ 	.word	0x00000090
        /*0818*/ 	.short	0x010a
        /*081a*/ 	.byte	0xff
	.zero		1


	//   ....[114]....
        /*081c*/ 	.word	0x00008d60
        /*0820*/ 	.word	0x00000000
        /*0824*/ 	.word	0x000000a0
        /*0828*/ 	.short	0x010a
        /*082a*/ 	.byte	0xff
	.zero		1


	//   ....[115]....
        /*082c*/ 	.word	0x00008dc0
        /*0830*/ 	.word	0x00000000
        /*0834*/ 	.word	0x00000008
        /*0838*/ 	.short	0x010a
        /*083a*/ 	.byte	0xff
	.zero		1


	//   ....[116]....
        /*083c*/ 	.word	0x00008eb0
        /*0840*/ 	.word	0x00000000
        /*0844*/ 	.word	0x00000008
        /*0848*/ 	.short	0x010a
        /*084a*/ 	.byte	0xff
	.zero		1


	//   ....[117]....
        /*084c*/ 	.word	0x00008f00
        /*0850*/ 	.word	0x00000000
        /*0854*/ 	.word	0x00000090
        /*0858*/ 	.short	0x010a
        /*085a*/ 	.byte	0xff
	.zero		1


	//   ....[118]....
        /*085c*/ 	.word	0x00008f60
        /*0860*/ 	.word	0x00000000
        /*0864*/ 	.word	0x000000d0
        /*0868*/ 	.short	0x010a
        /*086a*/ 	.byte	0xff
	.zero		1


	//   ....[119]....
        /*086c*/ 	.word	0x00008fc0
        /*0870*/ 	.word	0x00000000
        /*0874*/ 	.word	0x00000000
        /*0878*/ 	.short	0x010a
        /*087a*/ 	.byte	0xff
	.zero		1


	//   ....[120]....
        /*087c*/ 	.word	0x00009020
        /*0880*/ 	.word	0x00000000
        /*0884*/ 	.word	0x00000000
        /*0888*/ 	.short	0x010a
        /*088a*/ 	.byte	0xff
	.zero		1


	//   ....[121]....
        /*088c*/ 	.word	0x00009080
        /*0890*/ 	.word	0x00000000
        /*0894*/ 	.word	0x00000000
        /*0898*/ 	.short	0x010a
        /*089a*/ 	.byte	0xff
	.zero		1


	//   ....[122]....
        /*089c*/ 	.word	0x000090e0
        /*08a0*/ 	.word	0x00000000
        /*08a4*/ 	.word	0x00000000
        /*08a8*/ 	.short	0x010a
        /*08aa*/ 	.byte	0xff
	.zero		1


	//   ....[123]....
        /*08ac*/ 	.word	0x00009140
        /*08b0*/ 	.word	0x00000000
        /*08b4*/ 	.word	0x00000110
        /*08b8*/ 	.short	0x010a
        /*08ba*/ 	.byte	0xff
	.zero		1


	//   ....[124]....
        /*08bc*/ 	.word	0x00009190
        /*08c0*/ 	.word	0x0000000c
        /*08c4*/ 	.word	0x00000090
        /*08c8*/ 	.short	0x010a
        /*08ca*/ 	.byte	0xff
	.zero		1


	//   ....[125]....
        /*08cc*/ 	.word	0x000091f0
        /*08d0*/ 	.word	0x00000000
        /*08d4*/ 	.word	0x00000088
        /*08d8*/ 	.short	0x010a
        /*08da*/ 	.byte	0xff
	.zero		1


	//   ....[126]....
        /*08dc*/ 	.word	0x00009250
        /*08e0*/ 	.word	0x00000000
        /*08e4*/ 	.word	0x00000068
        /*08e8*/ 	.short	0x010a
        /*08ea*/ 	.byte	0xff
	.zero		1


	//   ....[127]....
        /*08ec*/ 	.word	0x000092b0
        /*08f0*/ 	.word	0x00000009
        /*08f4*/ 	.word	0x00000068
        /*08f8*/ 	.short	0x010a
        /*08fa*/ 	.byte	0xff
	.zero		1


	//   ....[128]....
        /*08fc*/ 	.word	0x00009310
        /*0900*/ 	.word	0x00000000
        /*0904*/ 	.word	0x00000000
        /*0908*/ 	.short	0x010a
        /*090a*/ 	.byte	0xff
	.zero		1


	//   ....[129]....
        /*090c*/ 	.word	0x00009370
        /*0910*/ 	.word	0x00000000
        /*0914*/ 	.word	0x00000000
        /*0918*/ 	.short	0x010a
        /*091a*/ 	.byte	0xff
	.zero		1


	//   ....[130]....
        /*091c*/ 	.word	0x000093c0
        /*0920*/ 	.word	0x00000000
        /*0924*/ 	.word	0x00000090
        /*0928*/ 	.short	0x010a
        /*092a*/ 	.byte	0xff
	.zero		1


	//   ....[131]....
        /*092c*/ 	.word	0x00009410
        /*0930*/ 	.word	0x00000000
        /*0934*/ 	.word	0x00000050
        /*0938*/ 	.short	0x010a
        /*093a*/ 	.byte	0xff
	.zero		1


	//   ....[132]....
        /*093c*/ 	.word	0x00009460
        /*0940*/ 	.word	0x0000005c
        /*0944*/ 	.word	0x000000b0
        /*0948*/ 	.short	0x010a
        /*094a*/ 	.byte	0xff
	.zero		1


	//   ....[133]....
        /*094c*/ 	.word	0x000094b0
        /*0950*/ 	.word	0x00000002
        /*0954*/ 	.word	0x00000050
        /*0958*/ 	.short	0x010a
        /*095a*/ 	.byte	0xff
	.zero		1


	//----- nvinfo : EIATTR_NUM_MBARRIERS
	.align		4
.L_47:
        /*095c*/ 	.byte	0x03, 0x38
        /*095e*/ 	.short	0x0023


	//----- nvinfo : EIATTR_EXIT_INSTR_OFFSETS
	.align		4
        /*0960*/ 	.byte	0x04, 0x1c
        /*0962*/ 	.short	(.L_49 - .L_48)


	//   ....[0]....
.L_48:
        /*0964*/ 	.word	0x000030e0


	//   ....[1]....
        /*0968*/ 	.word	0x000035d0


	//   ....[2]....
        /*096c*/ 	.word	0x00003630


	//   ....[3]....
        /*0970*/ 	.word	0x00004b70


	//   ....[4]....
        /*0974*/ 	.word	0x00005b40


	//   ....[5]....
        /*0978*/ 	.word	0x00005b80


	//   ....[6]....
        /*097c*/ 	.word	0x00008850


	//   ....[7]....
        /*0980*/ 	.word	0x000088c0


	//   ....[8]....
        /*0984*/ 	.word	0x000088f0


	//   ....[9]....
        /*0988*/ 	.word	0x00008960


	//----- nvinfo : EIATTR_MAX_THREADS
	.align		4
.L_49:
        /*098c*/ 	.byte	0x04, 0x05
        /*098e*/ 	.short	(.L_51 - .L_50)
.L_50:
        /*0990*/ 	.word	0x00000100
        /*0994*/ 	.word	0x00000001
        /*0998*/ 	.word	0x00000001


	//----- nvinfo : EIATTR_CRS_STACK_SIZE
	.align		4
.L_51:
        /*099c*/ 	.byte	0x04, 0x1e
        /*099e*/ 	.short	(.L_53 - .L_52)
.L_52:
        /*09a0*/ 	.word	0x00000000


	//----- nvinfo : EIATTR_CBANK_PARAM_SIZE
	.align		4
.L_53:
        /*09a4*/ 	.byte	0x03, 0x19
        /*09a6*/ 	.short	0x0800


	//----- nvinfo : EIATTR_PARAM_CBANK
	.align		4
        /*09a8*/ 	.byte	0x04, 0x0a
        /*09aa*/ 	.short	(.L_55 - .L_54)
	.align		4
.L_54:
        /*09ac*/ 	.word	index@(.nv.constant0._ZN7cutlass13device_kernelINS_4gemm6kernel13GemmUniversalIN4cute5tupleIJiiiiEEENS1_10collective13CollectiveMmaINS1_35MainloopSm100TmaUmmaWarpSpecializedILi5ELi2ELi4ENS5_IJNS4_1CILi4EEESB_NSA_ILi1EEEEEEEENS5_IJNSA_ILi256EEENSA_ILi64EEENSA_ILi128EEEEEENS_10bfloat16_tENS5_IJlSC_lEEESJ_SK_NS4_8TiledMMAINS4_8MMA_AtomIJNS4_26SM100_MMA_F16BF16_2x1SM_SSISJ_SJ_fLi256ELi64ELNS4_4UMMA5MajorE0ELSP_0ELNSO_7ScaleInE0ELSQ_0EEEEEENS4_6LayoutINS5_IJSC_SC_SC_EEENS5_IJNSA_ILi0EEESV_SV_EEEEENS5_IJNS4_10UnderscoreESY_SY_EEEEENS4_28SM100_TMA_2SM_LOAD_MULTICASTENS4_14ComposedLayoutINS4_7SwizzleILi3ELi4ELi3EEENS4_18smem_ptr_flag_bitsILi16EEENST_INS5_IJNSA_ILi8EEESG_EEENS5_IJSG_SC_EEEEEEEvNS4_8identityES11_S1B_vS1C_EENS_8epilogue10collective18CollectiveEpilogueINS1E_23Sm100TmaWarpSpecializedILi3ELi2ELi32ELb1ELb0EEEJNS5_IJSH_SG_SH_EEENS5_IJNST_ISH_SC_EENST_INSA_ILi32EEESC_EEEEESJ_SK_SJ_SK_NS1E_6fusion15FusionCallbacksIS1I_NS1O_17LinearCombinationISJ_fSJ_fLNS_15FloatRoundStyleE2EEES1J_S1N_JEEENS4_5SM1004TMEM4LOAD26SM100_TMEM_LOAD_32dp32b32xENS4_13SM90_TMA_LOADENS12_INS13_ILi2ELi4ELi3EEES16_NST_INS5_IJS17_S1L_EEENS5_IJS1L_SC_EEEEEEENS4_39AutoVectorizingCopyWithAssumedAlignmentILi128EEENS4_14SM90_TMA_STOREES23_S25_S25_EEEvvEEEEvNT_6ParamsE)
        /*09b0*/ 	.short	0x0380
        /*09b2*/ 	.short	0x0800


	//----- nvinfo : EIATTR_SW_WAR
	.align		4
.L_55:
        /*09b4*/ 	.byte	0x04, 0x36
        /*09b6*/ 	.short	(.L_57 - .L_56)
.L_56:
        /*09b8*/ 	.word	0x00000008
.L_57:


//--------------------- .nv.callgraph             --------------------------
	.section	.nv.callgraph,"",@"SHT_CUDA_CALLGRAPH"
	.align	4
	.sectionentsize	8
	.align		4
        /*0000*/ 	.word	0x00000000
	.align		4
        /*0004*/ 	.word	0xffffffff
	.align		4
        /*0008*/ 	.word	index@(_ZN7cutlass13device_kernelINS_4gemm6kernel13GemmUniversalIN4cute5tupleIJiiiiEEENS1_10collective13CollectiveMmaINS1_35MainloopSm100TmaUmmaWarpSpecializedILi5ELi2ELi4ENS5_IJNS4_1CILi4EEESB_NSA_ILi1EEEEEEEENS5_IJNSA_ILi256EEENSA_ILi64EEENSA_ILi128EEEEEENS_10bfloat16_tENS5_IJlSC_lEEESJ_SK_NS4_8TiledMMAINS4_8MMA_AtomIJNS4_26SM100_MMA_F16BF16_2x1SM_SSISJ_SJ_fLi256ELi64ELNS4_4UMMA5MajorE0ELSP_0ELNSO_7ScaleInE0ELSQ_0EEEEEENS4_6LayoutINS5_IJSC_SC_SC_EEENS5_IJNSA_ILi0EEESV_SV_EEEEENS5_IJNS4_10UnderscoreESY_SY_EEEEENS4_28SM100_TMA_2SM_LOAD_MULTICASTENS4_14ComposedLayoutINS4_7SwizzleILi3ELi4ELi3EEENS4_18smem_ptr_flag_bitsILi16EEENST_INS5_IJNSA_ILi8EEESG_EEENS5_IJSG_SC_EEEEEEEvNS4_8identityES11_S1B_vS1C_EENS_8epilogue10collective18CollectiveEpilogueINS1E_23Sm100TmaWarpSpecializedILi3ELi2ELi32ELb1ELb0EEEJNS5_IJSH_SG_SH_EEENS5_IJNST_ISH_SC_EENST_INSA_ILi32EEESC_EEEEESJ_SK_SJ_SK_NS1E_6fusion15FusionCallbacksIS1I_NS1O_17LinearCombinationISJ_fSJ_fLNS_15FloatRoundStyleE2EEES1J_S1N_JEEENS4_5SM1004TMEM4LOAD26SM100_TMEM_LOAD_32dp32b32xENS4_13SM90_TMA_LOADENS12_INS13_ILi2ELi4ELi3EEES16_NST_INS5_IJS17_S1L_EEENS5_IJS1L_SC_EEEEEEENS4_39AutoVectorizingCopyWithAssumedAlignmentILi128EEENS4_14SM90_TMA_STOREES23_S25_S25_EEEvvEEEEvNT_6ParamsE)
	.align		4
        /*000c*/ 	.word	index@(__assertfail)
	.align		4
        /*0010*/ 	.word	0x00000000
	.align		4
        /*0014*/ 	.word	0xfffffffe
	.align		4
        /*0018*/ 	.word	0x00000000
	.align		4
        /*001c*/ 	.word	0xfffffffd
	.align		4
        /*0020*/ 	.word	0x00000000
	.align		4
        /*0024*/ 	.word	0xfffffffc


//--------------------- .nv.constant4             --------------------------
	.section	.nv.constant4,"a",@progbits
	.align	8
	.align		8
.nv.constant4:
        /*0000*/ 	.dword	__assertfail
	.align		8
        /*0008*/ 	.dword	__unnamed_1
	.align		8
        /*0010*/ 	.dword	__unnamed_2
	.align		8
        /*0018*/ 	.dword	_ZN40_INTERNAL_1568db8c_4_k_cu_6f27da98_319694cuda3std3__45__cpo5beginE
	.align		8
        /*0020*/ 	.dword	_ZN40_INTERNAL_1568db8c_4_k_cu_6f27da98_319694cuda3std3__45__cpo3endE
	.align		8
        /*0028*/ 	.dword	_ZN40_INTERNAL_1568db8c_4_k_cu_6f27da98_319694cuda3std3__45__cpo6cbeginE
	.align		8
        /*0030*/ 	.dword	_ZN40_INTERNAL_1568db8c_4_k_cu_6f27da98_319694cuda3std3__45__cpo4cendE
	.align		8
        /*0038*/ 	.dword	_ZN40_INTERNAL_1568db8c_4_k_cu_6f27da98_319694cuda3std3__442_GLOBAL__N__1568db8c_4_k_cu_6f27da98_319696ignoreE
	.align		8
        /*0040*/ 	.dword	_ZN40_INTERNAL_1568db8c_4_k_cu_6f27da98_319694cuda3std3__419piecewise_constructE
	.align		8
        /*0048*/ 	.dword	_ZN40_INTERNAL_1568db8c_4_k_cu_6f27da98_319694cuda3std3__48in_placeE
	.align		8
        /*0050*/ 	.dword	_ZN40_INTERNAL_1568db8c_4_k_cu_6f27da98_319694cuda3std6ranges3__45__cpo4swapE
	.align		8
        /*0058*/ 	.dword	_ZN40_INTERNAL_1568db8c_4_k_cu_6f27da98_319694cuda3std6ranges3__45__cpo9iter_moveE
	.align		8
        /*0060*/ 	.dword	_ZN40_INTERNAL_1568db8c_4_k_cu_6f27da98_319694cute7productE
	.align		8
        /*0068*/ 	.dword	_ZN40_INTERNAL_1568db8c_4_k_cu_6f27da98_319694cute1_E
	.align		8
        /*0070*/ 	.dword	$str$25
	.align		8
        /*0078*/ 	.dword	$str$26
	.align		8
        /*0080*/ 	.dword	$str$27
	.align		8
        /*0088*/ 	.dword	$str$28


//--------------------- .text._ZN7cutlass13device_kernelINS_4gemm6kernel13GemmUniversalIN4cute5tupleIJiiiiEEENS1_10collective13CollectiveMmaINS1_35MainloopSm100TmaUmmaWarpSpecializedILi5ELi2ELi4ENS5_IJNS4_1CILi4EEESB_NSA_ILi1EEEEEEEENS5_IJNSA_ILi256EEENSA_ILi64EEENSA_ILi128EEEEEENS_10bfloat16_tENS5_IJlSC_lEEESJ_SK_NS4_8TiledMMAINS4_8MMA_AtomIJNS4_26SM100_MMA_F16BF16_2x1SM_SSISJ_SJ_fLi256ELi64ELNS4_4UMMA5MajorE0ELSP_0ELNSO_7ScaleInE0ELSQ_0EEEEEENS4_6LayoutINS5_IJSC_SC_SC_EEENS5_IJNSA_ILi0EEESV_SV_EEEEENS5_IJNS4_10UnderscoreESY_SY_EEEEENS4_28SM100_TMA_2SM_LOAD_MULTICASTENS4_14ComposedLayoutINS4_7SwizzleILi3ELi4ELi3EEENS4_18smem_ptr_flag_bitsILi16EEENST_INS5_IJNSA_ILi8EEESG_EEENS5_IJSG_SC_EEEEEEEvNS4_8identityES11_S1B_vS1C_EENS_8epilogue10collective18CollectiveEpilogueINS1E_23Sm100TmaWarpSpecializedILi3ELi2ELi32ELb1ELb0EEEJNS5_IJSH_SG_SH_EEENS5_IJNST_ISH_SC_EENST_INSA_ILi32EEESC_EEEEESJ_SK_SJ_SK_NS1E_6fusion15FusionCallbacksIS1I_NS1O_17LinearCombinationISJ_fSJ_fLNS_15FloatRoundStyleE2EEES1J_S1N_JEEENS4_5SM1004TMEM4LOAD26SM100_TMEM_LOAD_32dp32b32xENS4_13SM90_TMA_LOADENS12_INS13_ILi2ELi4ELi3EEES16_NST_INS5_IJS17_S1L_EEENS5_IJS1L_SC_EEEEEEENS4_39AutoVectorizingCopyWithAssumedAlignmentILi128EEENS4_14SM90_TMA_STOREES23_S25_S25_EEEvvEEEEvNT_6ParamsE --------------------------
	.section	.text._ZN7cutlass13device_kernelINS_4gemm6kernel13GemmUniversalIN4cute5tupleIJiiiiEEENS1_10collective13CollectiveMmaINS1_35MainloopSm100TmaUmmaWarpSpecializedILi5ELi2ELi4ENS5_IJNS4_1CILi4EEESB_NSA_ILi1EEEEEEEENS5_IJNSA_ILi256EEENSA_ILi64EEENSA_ILi128EEEEEENS_10bfloat16_tENS5_IJlSC_lEEESJ_SK_NS4_8TiledMMAINS4_8MMA_AtomIJNS4_26SM100_MMA_F16BF16_2x1SM_SSISJ_SJ_fLi256ELi64ELNS4_4UMMA5MajorE0ELSP_0ELNSO_7ScaleInE0ELSQ_0EEEEEENS4_6LayoutINS5_IJSC_SC_SC_EEENS5_IJNSA_ILi0EEESV_SV_EEEEENS5_IJNS4_10UnderscoreESY_SY_EEEEENS4_28SM100_TMA_2SM_LOAD_MULTICASTENS4_14ComposedLayoutINS4_7SwizzleILi3ELi4ELi3EEENS4_18smem_ptr_flag_bitsILi16EEENST_INS5_IJNSA_ILi8EEESG_EEENS5_IJSG_SC_EEEEEEEvNS4_8identityES11_S1B_vS1C_EENS_8epilogue10collective18CollectiveEpilogueINS1E_23Sm100TmaWarpSpecializedILi3ELi2ELi32ELb1ELb0EEEJNS5_IJSH_SG_SH_EEENS5_IJNST_ISH_SC_EENST_INSA_ILi32EEESC_EEEEESJ_SK_SJ_SK_NS1E_6fusion15FusionCallbacksIS1I_NS1O_17LinearCombinationISJ_fSJ_fLNS_15FloatRoundStyleE2EEES1J_S1N_JEEENS4_5SM1004TMEM4LOAD26SM100_TMEM_LOAD_32dp32b32xENS4_13SM90_TMA_LOADENS12_INS13_ILi2ELi4ELi3EEES16_NST_INS5_IJS17_S1L_EEENS5_IJS1L_SC_EEEEEEENS4_39AutoVectorizingCopyWithAssumedAlignmentILi128EEENS4_14SM90_TMA_STOREES23_S25_S25_EEEvvEEEEvNT_6ParamsE,"ax",@progbits
	.align	128
.text._ZN7cutlass13device_kernelINS_4gemm6kernel13GemmUniversalIN4cute5tupleIJiiiiEEENS1_10collective13CollectiveMmaINS1_35MainloopSm100TmaUmmaWarpSpecializedILi5ELi2ELi4ENS5_IJNS4_1CILi4EEESB_NSA_ILi1EEEEEEEENS5_IJNSA_ILi256EEENSA_ILi64EEENSA_ILi128EEEEEENS_10bfloat16_tENS5_IJlSC_lEEESJ_SK_NS4_8TiledMMAINS4_8MMA_AtomIJNS4_26SM100_MMA_F16BF16_2x1SM_SSISJ_SJ_fLi256ELi64ELNS4_4UMMA5MajorE0ELSP_0ELNSO_7ScaleInE0ELSQ_0EEEEEENS4_6LayoutINS5_IJSC_SC_SC_EEENS5_IJNSA_ILi0EEESV_SV_EEEEENS5_IJNS4_10UnderscoreESY_SY_EEEEENS4_28SM100_TMA_2SM_LOAD_MULTICASTENS4_14ComposedLayoutINS4_7SwizzleILi3ELi4ELi3EEENS4_18smem_ptr_flag_bitsILi16EEENST_INS5_IJNSA_ILi8EEESG_EEENS5_IJSG_SC_EEEEEEEvNS4_8identityES11_S1B_vS1C_EENS_8epilogue10collective18CollectiveEpilogueINS1E_23Sm100TmaWarpSpecializedILi3ELi2ELi32ELb1ELb0EEEJNS5_IJSH_SG_SH_EEENS5_IJNST_ISH_SC_EENST_INSA_ILi32EEESC_EEEEESJ_SK_SJ_SK_NS1E_6fusion15FusionCallbacksIS1I_NS1O_17LinearCombinationISJ_fSJ_fLNS_15FloatRoundStyleE2EEES1J_S1N_JEEENS4_5SM1004TMEM4LOAD26SM100_TMEM_LOAD_32dp32b32xENS4_13SM90_TMA_LOADENS12_INS13_ILi2ELi4ELi3EEES16_NST_INS5_IJS17_S1L_EEENS5_IJS1L_SC_EEEEEEENS4_39AutoVectorizingCopyWithAssumedAlignmentILi128EEENS4_14SM90_TMA_STOREES23_S25_S25_EEEvvEEEEvNT_6ParamsE:
        .type           _ZN7cutlass13device_kernelINS_4gemm6kernel13GemmUniversalIN4cute5tupleIJiiiiEEENS1_10collective13CollectiveMmaINS1_35MainloopSm100TmaUmmaWarpSpecializedILi5ELi2ELi4ENS5_IJNS4_1CILi4EEESB_NSA_ILi1EEEEEEEENS5_IJNSA_ILi256EEENSA_ILi64EEENSA_ILi128EEEEEENS_10bfloat16_tENS5_IJlSC_lEEESJ_SK_NS4_8TiledMMAINS4_8MMA_AtomIJNS4_26SM100_MMA_F16BF16_2x1SM_SSISJ_SJ_fLi256ELi64ELNS4_4UMMA5MajorE0ELSP_0ELNSO_7ScaleInE0ELSQ_0EEEEEENS4_6LayoutINS5_IJSC_SC_SC_EEENS5_IJNSA_ILi0EEESV_SV_EEEEENS5_IJNS4_10UnderscoreESY_SY_EEEEENS4_28SM100_TMA_2SM_LOAD_MULTICASTENS4_14ComposedLayoutINS4_7SwizzleILi3ELi4ELi3EEENS4_18smem_ptr_flag_bitsILi16EEENST_INS5_IJNSA_ILi8EEESG_EEENS5_IJSG_SC_EEEEEEEvNS4_8identityES11_S1B_vS1C_EENS_8epilogue10collective18CollectiveEpilogueINS1E_23Sm100TmaWarpSpecializedILi3ELi2ELi32ELb1ELb0EEEJNS5_IJSH_SG_SH_EEENS5_IJNST_ISH_SC_EENST_INSA_ILi32EEESC_EEEEESJ_SK_SJ_SK_NS1E_6fusion15FusionCallbacksIS1I_NS1O_17LinearCombinationISJ_fSJ_fLNS_15FloatRoundStyleE2EEES1J_S1N_JEEENS4_5SM1004TMEM4LOAD26SM100_TMEM_LOAD_32dp32b32xENS4_13SM90_TMA_LOADENS12_INS13_ILi2ELi4ELi3EEES16_NST_INS5_IJS17_S1L_EEENS5_IJS1L_SC_EEEEEEENS4_39AutoVectorizingCopyWithAssumedAlignmentILi128EEENS4_14SM90_TMA_STOREES23_S25_S25_EEEvvEEEEvNT_6ParamsE,@function
        .size           _ZN7cutlass13device_kernelINS_4gemm6kernel13GemmUniversalIN4cute5tupleIJiiiiEEENS1_10collective13CollectiveMmaINS1_35MainloopSm100TmaUmmaWarpSpecializedILi5ELi2ELi4ENS5_IJNS4_1CILi4EEESB_NSA_ILi1EEEEEEEENS5_IJNSA_ILi256EEENSA_ILi64EEENSA_ILi128EEEEEENS_10bfloat16_tENS5_IJlSC_lEEESJ_SK_NS4_8TiledMMAINS4_8MMA_AtomIJNS4_26SM100_MMA_F16BF16_2x1SM_SSISJ_SJ_fLi256ELi64ELNS4_4UMMA5MajorE0ELSP_0ELNSO_7ScaleInE0ELSQ_0EEEEEENS4_6LayoutINS5_IJSC_SC_SC_EEENS5_IJNSA_ILi0EEESV_SV_EEEEENS5_IJNS4_10UnderscoreESY_SY_EEEEENS4_28SM100_TMA_2SM_LOAD_MULTICASTENS4_14ComposedLayoutINS4_7SwizzleILi3ELi4ELi3EEENS4_18smem_ptr_flag_bitsILi16EEENST_INS5_IJNSA_ILi8EEESG_EEENS5_IJSG_SC_EEEEEEEvNS4_8identityES11_S1B_vS1C_EENS_8epilogue10collective18CollectiveEpilogueINS1E_23Sm100TmaWarpSpecializedILi3ELi2ELi32ELb1ELb0EEEJNS5_IJSH_SG_SH_EEENS5_IJNST_ISH_SC_EENST_INSA_ILi32EEESC_EEEEESJ_SK_SJ_SK_NS1E_6fusion15FusionCallbacksIS1I_NS1O_17LinearCombinationISJ_fSJ_fLNS_15FloatRoundStyleE2EEES1J_S1N_JEEENS4_5SM1004TMEM4LOAD26SM100_TMEM_LOAD_32dp32b32xENS4_13SM90_TMA_LOADENS12_INS13_ILi2ELi4ELi3EEES16_NST_INS5_IJS17_S1L_EEENS5_IJS1L_SC_EEEEEEENS4_39AutoVectorizingCopyWithAssumedAlignmentILi128EEENS4_14SM90_TMA_STOREES23_S25_S25_EEEvvEEEEvNT_6ParamsE,(.L_x_182 - _ZN7cutlass13device_kernelINS_4gemm6kernel13GemmUniversalIN4cute5tupleIJiiiiEEENS1_10collective13CollectiveMmaINS1_35MainloopSm100TmaUmmaWarpSpecializedILi5ELi2ELi4ENS5_IJNS4_1CILi4EEESB_NSA_ILi1EEEEEEEENS5_IJNSA_ILi256EEENSA_ILi64EEENSA_ILi128EEEEEENS_10bfloat16_tENS5_IJlSC_lEEESJ_SK_NS4_8TiledMMAINS4_8MMA_AtomIJNS4_26SM100_MMA_F16BF16_2x1SM_SSISJ_SJ_fLi256ELi64ELNS4_4UMMA5MajorE0ELSP_0ELNSO_7ScaleInE0ELSQ_0EEEEEENS4_6LayoutINS5_IJSC_SC_SC_EEENS5_IJNSA_ILi0EEESV_SV_EEEEENS5_IJNS4_10UnderscoreESY_SY_EEEEENS4_28SM100_TMA_2SM_LOAD_MULTICASTENS4_14ComposedLayoutINS4_7SwizzleILi3ELi4ELi3EEENS4_18smem_ptr_flag_bitsILi16EEENST_INS5_IJNSA_ILi8EEESG_EEENS5_IJSG_SC_EEEEEEEvNS4_8identityES11_S1B_vS1C_EENS_8epilogue10collective18CollectiveEpilogueINS1E_23Sm100TmaWarpSpecializedILi3ELi2ELi32ELb1ELb0EEEJNS5_IJSH_SG_SH_EEENS5_IJNST_ISH_SC_EENST_INSA_ILi32EEESC_EEEEESJ_SK_SJ_SK_NS1E_6fusion15FusionCallbacksIS1I_NS1O_17LinearCombinationISJ_fSJ_fLNS_15FloatRoundStyleE2EEES1J_S1N_JEEENS4_5SM1004TMEM4LOAD26SM100_TMEM_LOAD_32dp32b32xENS4_13SM90_TMA_LOADENS12_INS13_ILi2ELi4ELi3EEES16_NST_INS5_IJS17_S1L_EEENS5_IJS1L_SC_EEEEEEENS4_39AutoVectorizingCopyWithAssumedAlignmentILi128EEENS4_14SM90_TMA_STOREES23_S25_S25_EEEvvEEEEvNT_6ParamsE)
        .other          _ZN7cutlass13device_kernelINS_4gemm6kernel13GemmUniversalIN4cute5tupleIJiiiiEEENS1_10collective13CollectiveMmaINS1_35MainloopSm100TmaUmmaWarpSpecializedILi5ELi2ELi4ENS5_IJNS4_1CILi4EEESB_NSA_ILi1EEEEEEEENS5_IJNSA_ILi256EEENSA_ILi64EEENSA_ILi128EEEEEENS_10bfloat16_tENS5_IJlSC_lEEESJ_SK_NS4_8TiledMMAINS4_8MMA_AtomIJNS4_26SM100_MMA_F16BF16_2x1SM_SSISJ_SJ_fLi256ELi64ELNS4_4UMMA5MajorE0ELSP_0ELNSO_7ScaleInE0ELSQ_0EEEEEENS4_6LayoutINS5_IJSC_SC_SC_EEENS5_IJNSA_ILi0EEESV_SV_EEEEENS5_IJNS4_10UnderscoreESY_SY_EEEEENS4_28SM100_TMA_2SM_LOAD_MULTICASTENS4_14ComposedLayoutINS4_7SwizzleILi3ELi4ELi3EEENS4_18smem_ptr_flag_bitsILi16EEENST_INS5_IJNSA_ILi8EEESG_EEENS5_IJSG_SC_EEEEEEEvNS4_8identityES11_S1B_vS1C_EENS_8epilogue10collective18CollectiveEpilogueINS1E_23Sm100TmaWarpSpecializedILi3ELi2ELi32ELb1ELb0EEEJNS5_IJSH_SG_SH_EEENS5_IJNST_ISH_SC_EENST_INSA_ILi32EEESC_EEEEESJ_SK_SJ_SK_NS1E_6fusion15FusionCallbacksIS1I_NS1O_17LinearCombinationISJ_fSJ_fLNS_15FloatRoundStyleE2EEES1J_S1N_JEEENS4_5SM1004TMEM4LOAD26SM100_TMEM_LOAD_32dp32b32xENS4_13SM90_TMA_LOADENS12_INS13_ILi2ELi4ELi3EEES16_NST_INS5_IJS17_S1L_EEENS5_IJS1L_SC_EEEEEEENS4_39AutoVectorizingCopyWithAssumedAlignmentILi128EEENS4_14SM90_TMA_STOREES23_S25_S25_EEEvvEEEEvNT_6ParamsE,@"STO_CUDA_ENTRY STV_DEFAULT"
_ZN7cutlass13device_kernelINS_4gemm6kernel13GemmUniversalIN4cute5tupleIJiiiiEEENS1_10collective13CollectiveMmaINS1_35MainloopSm100TmaUmmaWarpSpecializedILi5ELi2ELi4ENS5_IJNS4_1CILi4EEESB_NSA_ILi1EEEEEEEENS5_IJNSA_ILi256EEENSA_ILi64EEENSA_ILi128EEEEEENS_10bfloat16_tENS5_IJlSC_lEEESJ_SK_NS4_8TiledMMAINS4_8MMA_AtomIJNS4_26SM100_MMA_F16BF16_2x1SM_SSISJ_SJ_fLi256ELi64ELNS4_4UMMA5MajorE0ELSP_0ELNSO_7ScaleInE0ELSQ_0EEEEEENS4_6LayoutINS5_IJSC_SC_SC_EEENS5_IJNSA_ILi0EEESV_SV_EEEEENS5_IJNS4_10UnderscoreESY_SY_EEEEENS4_28SM100_TMA_2SM_LOAD_MULTICASTENS4_14ComposedLayoutINS4_7SwizzleILi3ELi4ELi3EEENS4_18smem_ptr_flag_bitsILi16EEENST_INS5_IJNSA_ILi8EEESG_EEENS5_IJSG_SC_EEEEEEEvNS4_8identityES11_S1B_vS1C_EENS_8epilogue10collective18CollectiveEpilogueINS1E_23Sm100TmaWarpSpecializedILi3ELi2ELi32ELb1ELb0EEEJNS5_IJSH_SG_SH_EEENS5_IJNST_ISH_SC_EENST_INSA_ILi32EEESC_EEEEESJ_SK_SJ_SK_NS1E_6fusion15FusionCallbacksIS1I_NS1O_17LinearCombinationISJ_fSJ_fLNS_15FloatRoundStyleE2EEES1J_S1N_JEEENS4_5SM1004TMEM4LOAD26SM100_TMEM_LOAD_32dp32b32xENS4_13SM90_TMA_LOADENS12_INS13_ILi2ELi4ELi3EEES16_NST_INS5_IJS17_S1L_EEENS5_IJS1L_SC_EEEEEEENS4_39AutoVectorizingCopyWithAssumedAlignmentILi128EEENS4_14SM90_TMA_STOREES23_S25_S25_EEEvvEEEEvNT_6ParamsE:
[----:B------:R-:W1:Y:S01]  /*0000*/  LDC R1, c[0x0][0x37c] ;  /* 0x0000df00ff017b82 */ /* 0x000e620000000800 */
[----:B------:R-:W2:Y:S01]  /*0010*/  S2R R95, SR_TID.X ;  /* 0x00000000005f7919 */ /* 0x000ea20000002100 */
[----:B------:R-:W3:Y:S06]  /*0020*/  LDCU.64 UR8, c[0x0][0x890] ;  /* 0x00011200ff0877ac */ /* 0x000eec0008000a00 */
[----:B------:R-:W4:Y:S01]  /*0030*/  S2UR UR55, SR_CgaCtaId ;  /* 0x00000000003779c3 */ /* 0x000f220000008800 */
[----:B------:R-:W-:Y:S02]  /*0040*/  PRMT R88, RZ, 0x7610, R88 ;  /* 0x00007610ff587816 */ /* 0x000fe40000000058 */
[----:B------:R-:W-:-:S02]  /*0050*/  ELECT P0, URZ, PT ;  /* 0x0000000000ff782f */ /* 0x000fc40003800000 */
[----:B---3--:R-:W-:-:S04]  /*0060*/  ISETP.NE.U32.AND P1, PT, RZ, UR8, PT ;  /* 0x00000008ff007c0c */ /* 0x008fc8000bf25070 */
[----:B------:R-:W-:Y:S01]  /*0070*/  ISETP.NE.AND.EX P2, PT, RZ, UR9, PT, P1 ;  /* 0x00000009ff007c0c */ /* 0x000fe2000bf45310 */
[----:B----4-:R-:W-:Y:S02]  /*0080*/  ULOP3.LUT UR68, UR55, 0x1, URZ, 0xc0, !UPT ;  /* 0x0000000137447892 */ /* 0x010fe4000f8ec0ff */
[----:B------:R-:W-:Y:S01]  /*0090*/  ULOP3.LUT UR69, UR55, 0x1, URZ, 0x3c, !UPT ;  /* 0x0000000137457892 */ /* 0x000fe2000f8e3cff */
[----:B--2---:R-:W-:-:S05]  /*00a0*/  SHF.R.U32.HI R89, RZ, 0x5, R95 ;  /* 0x00000005ff597819 */ /* 0x004fca000001165f */
[----:B------:R-:W2:Y:S02]  /*00b0*/  SHFL.IDX PT, R0, R89, RZ, 0x1f ;  /* 0x00001fff59007589 */ /* 0x000ea400000e0000 */
[----:B--2---:R-:W-:Y:S02]  /*00c0*/  R2UR UR22, R0 ;  /* 0x00000000001672ca */ /* 0x004fe400000e0000 */
[----:B-1----:R-:W-:Y:S05]  /*00d0*/  @P2 BRA `(.L_x_0) ;  /* 0x0000000000302947 */ /* 0x002fea0003800000 */
[----:B------:R-:W1:Y:S02]  /*00e0*/  LDCU.64 UR4, c[0x0][0x888] ;  /* 0x00011100ff0477ac */ /* 0x000e640008000a00 */
[----:B-1----:R-:W-:-:S04]  /*00f0*/  UISETP.NE.U32.AND UP0, UPT, UR4, URZ, UPT ;  /* 0x000000ff0400728c */ /* 0x002fc8000bf05070 */
[----:B------:R-:W-:-:S09]  /*0100*/  UISETP.NE.AND.EX UP0, UPT, UR5, URZ, UPT, UP0 ;  /* 0x000000ff0500728c */ /* 0x000fd2000bf05300 */
[----:B------:R-:W-:Y:S05]  /*0110*/  BRA.U !UP0, `(.L_x_1) ;  /* 0x0000000108147547 */ /* 0x000fea000b800000 */
[----:B------:R-:W1:Y:S01]  /*0120*/  LDC.64 R2, c[0x0][0x888] ;  /* 0x00022200ff027b82 */ /* 0x000e620000000a00 */
[----:B------:R-:W1:Y:S02]  /*0130*/  LDCU.64 UR4, c[0x0][0x358] ;  /* 0x00006b00ff0477ac */ /* 0x000e640008000a00 */
[----:B-1----:R1:W5:Y:S01]  /*0140*/  LDG.E R41, desc[UR4][R2.64] ;  /* 0x0000000402297981 */ /* 0x002362000c1e1900 */
[----:B------:R-:W-:Y:S01]  /*0150*/  HFMA2 R88, -RZ, RZ, 0, 5.9604644775390625e-08 ;  /* 0x00000001ff587431 */ /* 0x000fe200000001ff */
[----:B------:R-:W-:Y:S05]  /*0160*/  BRA `(.L_x_0) ;  /* 0x00000000000c7947 */ /* 0x000fea0003800000 */
.L_x_1:
[----:B------:R-:W1:Y:S01]  /*0170*/  LDCU UR4, c[0x0][0x880] ;  /* 0x00011000ff0477ac */ /* 0x000e620008000800 */
[----:B------:R-:W-:Y:S01]  /*0180*/  HFMA2 R88, -RZ, RZ, 0, 5.9604644775390625e-08 ;  /* 0x00000001ff587431 */ /* 0x000fe200000001ff */
[----:B-1----:R-:W-:-:S07]  /*0190*/  MOV R41, UR4 ;  /* 0x0000000400297c02 */ /* 0x002fce0008000f00 */
.L_x_0:
[----:B------:R-:W2:Y:S02]  /*01a0*/  LDCU.64 UR4, c[0x0][0x8b0] ;  /* 0x00011600ff0477ac */ /* 0x000ea40008000a00 */
[----:B--2---:R-:W-:-:S04]  /*01b0*/  UISETP.NE.U32.AND UP0, UPT, UR4, URZ, UPT ;  /* 0x000000ff0400728c */ /* 0x004fc8000bf05070 */
[----:B------:R-:W-:-:S09]  /*01c0*/  UISETP.NE.AND.EX UP0, UPT, UR5, URZ, UPT, UP0 ;  /* 0x000000ff0500728c */ /* 0x000fd2000bf05300 */
[----:B------:R-:W-:Y:S05]  /*01d0*/  BRA.U UP0, `(.L_x_2) ;  /* 0x0000000100287547 */ /* 0x000fea000b800000 */
[----:B------:R-:W2:Y:S02]  /*01e0*/  LDCU.64 UR4, c[0x0][0x8a8] ;  /* 0x00011500ff0477ac */ /* 0x000ea40008000a00 */
[----:B--2---:R-:W-:-:S04]  /*01f0*/  UISETP.NE.U32.AND UP0, UPT, UR4, URZ, UPT ;  /* 0x000000ff0400728c */ /* 0x004fc8000bf05070 */
[----:B------:R-:W-:-:S09]  /*0200*/  UISETP.NE.AND.EX UP0, UPT, UR5, URZ, UPT, UP0 ;  /* 0x000000ff0500728c */ /* 0x000fd2000bf05300 */
[----:B------:R-:W-:Y:S05]  /*0210*/  BRA.U !UP0, `(.L_x_3) ;  /* 0x0000000108107547 */ /* 0x000fea000b800000 */
[----:B------:R-:W2:Y:S01]  /*0220*/  LDC.64 R38, c[0x0][0x8a8] ;  /* 0x00022a00ff267b82 */ /* 0x000ea20000000a00 */
[----:B------:R-:W2:Y:S02]  /*0230*/  LDCU.64 UR4, c[0x0][0x358] ;  /* 0x00006b00ff0477ac */ /* 0x000ea40008000a00 */
[----:B--2---:R2:W5:Y:S01]  /*0240*/  LDG.E R38, desc[UR4][R38.64] ;  /* 0x0000000426267981 */ /* 0x004562000c1e1900 */
[----:B------:R-:W-:Y:S05]  /*0250*/  BRA `(.L_x_2) ;  /* 0x0000000000087947 */ /* 0x000fea0003800000 */
.L_x_3:
[----:B------:R-:W2:Y:S02]  /*0260*/  LDCU UR4, c[0x0][0x8a0] ;  /* 0x00011400ff0477ac */ /* 0x000ea40008000800 */
[----:B--2---:R-:W-:Y:S02]  /*0270*/  MOV R38, UR4 ;  /* 0x0000000400267c02 */ /* 0x004fe40008000f00 */
.L_x_2:
[----:B------:R-:W-:Y:S01]  /*0280*/  IMAD.U32 R0, RZ, RZ, UR22 ;  /* 0x00000016ff007e24 */ /* 0x000fe2000f8e00ff */
[----:B------:R-:W-:Y:S04]  /*0290*/  BSSY.RECONVERGENT B0, `(.L_x_4) ;  /* 0x000000c000007945 */ /* 0x000fe80003800200 */
[C---:B------:R-:W-:Y:S02]  /*02a0*/  ISETP.NE.OR P3, PT, R0.reuse, 0x1, !P0 ;  /* 0x000000010000780c */ /* 0x040fe40004765670 */
[----:B------:R-:W-:-:S11]  /*02b0*/  ISETP.NE.OR P2, PT, R0, 0x3, !P0 ;  /* 0x000000030000780c */ /* 0x000fd60004745670 */
[----:B------:R-:W-:Y:S05]  /*02c0*/  @P3 BRA `(.L_x_5) ;  /* 0x0000000000203947 */ /* 0x000fea0003800000 */
[----:B------:R-:W3:Y:S02]  /*02d0*/  LDCU.64 UR4, c[0x0][0x348] ;  /* 0x00006900ff0477ac */ /* 0x000ee40008000a00 */
[----:B---3--:R-:W-:Y:S02]  /*02e0*/  UIADD3 UR6, UP1, UPT, UR4, 0x80, URZ ;  /* 0x0000008004067890 */ /* 0x008fe4000ff3e0ff */
[----:B------:R-:W-:Y:S02]  /*02f0*/  UIADD3 UR4, UP0, UPT, UR4, 0x180, URZ ;  /* 0x0000018004047890 */ /* 0x000fe4000ff1e0ff */
[----:B------:R-:W-:Y:S02]  /*0300*/  UIADD3.X UR7, UPT, UPT, URZ, UR5, URZ, UP1, !UPT ;  /* 0x00000005ff077290 */ /* 0x000fe40008ffe4ff */
[----:B------:R-:W-:-:S07]  /*0310*/  UIADD3.X UR5, UPT, UPT, URZ, UR5, URZ, UP0, !UPT ;  /* 0x00000005ff057290 */ /* 0x000fce00087fe4ff */
[----:B------:R3:W-:Y:S02]  /*0320*/  UTMACCTL.PF [UR6] ;  /* 0x00000000060079b9 */ /* 0x0007e40008040000 */
[----:B------:R3:W-:Y:S02]  /*0330*/  UTMACCTL.PF [UR4] ;  /* 0x00000000040079b9 */ /* 0x0007e40008040000 */
[----:B---3--:R-:W-:Y:S01]  /*0340*/  NOP ;  /* 0x0000000000007918 */ /* 0x008fe20000000000 */
.L_x_5:
[----:B------:R-:W-:Y:S05]  /*0350*/  BSYNC.RECONVERGENT B0 ;  /* 0x0000000000007941 */ /* 0x000fea0003800200 */
.L_x_4:
[----:B------:R-:W-:Y:S04]  /*0360*/  BSSY.RECONVERGENT B0, `(.L_x_6) ;  /* 0x000000a000007945 */ /* 0x000fe80003800200 */
        /* <DEDUP_REMOVED lines=9> */
.L_x_7:
[----:B------:R-:W-:Y:S05]  /*0400*/  BSYNC.RECONVERGENT B0 ;  /* 0x0000000000007941 */ /* 0x000fea0003800200 */
.L_x_6:
[----:B------:R-:W3:Y:S01]  /*0410*/  LDCU.64 UR4, c[0x0][0x888] ;  /* 0x00011100ff0477ac */ /* 0x000ee20008000a00 */
[----:B------:R-:W-:Y:S01]  /*0420*/  ISETP.NE.AND.EX P1, PT, RZ, UR9, PT, P1 ;  /* 0x00000009ff007c0c */ /* 0x000fe2000bf25310 */
[----:B------:R-:W-:Y:S01]  /*0430*/  UPLOP3.LUT UP3, UPT, UPT, UPT, UPT, 0x80, 0x8 ;  /* 0x000000000008789c */ /* 0x000fe20003f6f070 */
[----:B---3--:R-:W-:-:S04]  /*0440*/  ISETP.NE.U32.AND P2, PT, RZ, UR4, PT ;  /* 0x00000004ff007c0c */ /* 0x008fc8000bf45070 */
[----:B------:R-:W-:-:S13]  /*0450*/  ISETP.NE.AND.EX P2, PT, RZ, UR5, PT, P2 ;  /* 0x00000005ff007c0c */ /* 0x000fda000bf45320 */
[----:B------:R-:W-:Y:S05]  /*0460*/  @P2 BRA P1, `(.L_x_8) ;  /* 0x0000000000282947 */ /* 0x000fea0000800000 */
[----:B------:R-:W-:Y:S01]  /*0470*/  UISETP.NE.U32.AND UP0, UPT, UR8, URZ, UPT ;  /* 0x000000ff0800728c */ /* 0x000fe2000bf05070 */
[----:B-----5:R-:W-:Y:S01]  /*0480*/  FSETP.NEU.AND P1, PT, R41, RZ, PT ;  /* 0x000000ff2900720b */ /* 0x020fe20003f2d000 */
[----:B------:R-:W-:Y:S02]  /*0490*/  UISETP.NE.U32.AND UP2, UPT, UR4, URZ, UPT ;  /* 0x000000ff0400728c */ /* 0x000fe4000bf45070 */
[----:B------:R-:W-:Y:S02]  /*04a0*/  UISETP.NE.AND.EX UP1, UPT, UR9, URZ, UPT, UP0 ;  /* 0x000000ff0900728c */ /* 0x000fe4000bf25300 */
[----:B------:R-:W-:-:S04]  /*04b0*/  UISETP.NE.AND.EX UP0, UPT, UR5, URZ, UPT, UP2 ;  /* 0x000000ff0500728c */ /* 0x000fc8000bf05320 */
[----:B------:R-:W-:-:S04]  /*04c0*/  USEL UR4, URZ, 0xffffffff, UP0 ;  /* 0xffffffffff047887 */ /* 0x000fc80008000000 */
[----:B------:R-:W-:Y:S01]  /*04d0*/  VOTEU.ANY UP0, P1 ;  /* 0x0000000000ff7886 */ /* 0x000fe20000800100 */
[----:B------:R-:W-:-:S04]  /*04e0*/  @!UP1 USEL UR4, URZ, 0xffffffff, UP0 ;  /* 0xffffffffff049887 */ /* 0x000fc80008000000 */
[----:B------:R-:W-:-:S04]  /*04f0*/  ULOP3.LUT UR4, UR4, 0x1, URZ, 0xc0, !UPT ;  /* 0x0000000104047892 */ /* 0x000fc8000f8ec0ff */
[----:B------:R-:W-:-:S11]  /*0500*/  UISETP.NE.U32.AND UP3, UPT, UR4, 0x1, UPT ;  /* 0x000000010400788c */ /* 0x000fd6000bf65070 */
.L_x_8:
[----:B------:R-:W3:Y:S01]  /*0510*/  SHFL.IDX PT, R0, R89, RZ, 0x1f ;  /* 0x00001fff59007589 */ /* 0x000ee200000e0000 */
[----:B------:R-:W-:-:S04]  /*0520*/  UISETP.NE.AND UP0, UPT, UR22, 0x2, UPT ;  /* 0x000000021600788c */ /* 0x000fc8000bf05270 */
[----:B------:R-:W-:Y:S02]  /*0530*/  UISETP.EQ.AND UP1, UPT, UR68, URZ, !UP0 ;  /* 0x000000ff4400728c */ /* 0x000fe4000c722270 */
[----:B------:R-:W-:-:S04]  /*0540*/  USEL UR40, URZ, 0x1, UP0 ;  /* 0x00000001ff287887 */ /* 0x000fc80008000000 */
[----:B------:R-:W-:Y:S02]  /*0550*/  PLOP3.LUT P4, PT, P0, PT, UP1, 0x80, 0x8 ;  /* 0x000000000008781c */ /* 0x000fe4000078f018 */
[----:B---3--:R-:W-:-:S13]  /*0560*/  ISETP.NE.AND P1, PT, R0, RZ, PT ;  /* 0x000000ff0000720c */ /* 0x008fda0003f25270 */
[----:B------:R-:W-:Y:S05]  /*0570*/  @P1 BRA `(.L_x_9) ;  /* 0x00000000005c1947 */ /* 0x000fea0003800000 */
[----:B------:R-:W-:Y:S01]  /*0580*/  UMOV UR4, 0x400 ;  /* 0x0000040000047882 */ /* 0x000fe20000000000 */
[----:B------:R-:W-:Y:S01]  /*0590*/  UMOV UR8, 0x1 ;  /* 0x0000000100087882 */ /* 0x000fe20000000000 */
[----:B------:R-:W-:Y:S01]  /*05a0*/  UMOV UR6, 0x5 ;  /* 0x0000000500067882 */ /* 0x000fe20000000000 */
[----:B------:R-:W-:Y:S02]  /*05b0*/  ULEA UR4, UR55, UR4, 0x18 ;  /* 0x0000000437047291 */ /* 0x000fe4000f8ec0ff */
[----:B------:R-:W-:-:S04]  /*05c0*/  UIADD3 UR8, UPT, UPT, -UR8, 0x100000, URZ ;  /* 0x0010000008087890 */ /* 0x000fc8000fffe1ff */
[----:B------:R-:W-:Y:S02]  /*05d0*/  USHF.L.U32 UR9, UR8, 0xb, URZ ;  /* 0x0000000b08097899 */ /* 0x000fe400080006ff */
[----:B------:R-:W-:Y:S02]  /*05e0*/  USHF.L.U32 UR8, UR8, 0x1, URZ ;  /* 0x0000000108087899 */ /* 0x000fe400080006ff */
[----:B------:R-:W-:-:S04]  /*05f0*/  UIADD3 UR6, UPT, UPT, -UR6, 0x100000, URZ ;  /* 0x0010000006067890 */ /* 0x000fc8000fffe1ff */
[----:B------:R-:W-:Y:S02]  /*0600*/  USHF.L.U32 UR7, UR6, 0xb, URZ ;  /* 0x0000000b06077899 */ /* 0x000fe400080006ff */
[----:B------:R-:W-:Y:S01]  /*0610*/  USHF.L.U32 UR6, UR6, 0x1, URZ ;  /* 0x0000000106067899 */ /* 0x000fe200080006ff */
[----:B------:R-:W-:Y:S01]  /*0620*/  ELECT P1, URZ, PT ;  /* 0x0000000000ff782f */ /* 0x000fe20003820000 */
[----:B------:R-:W3:Y:S02]  /*0630*/  FENCE.VIEW.ASYNC.S ;  /* 0x00000000000073c6 */ /* 0x000ee40000000000 */
[----:B---3--:R3:W4:Y:S08]  /*0640*/  SYNCS.EXCH.64 URZ, [UR4], UR8 ;  /* 0x0000000804ff75b2 */ /* 0x0087300008000100 */
[----:B------:R3:W1:Y:S01]  /*0650*/  SYNCS.EXCH.64 URZ, [UR4+0x28], UR6 ;  /* 0x0000280604ff75b2 */ /* 0x0006620008000100 */
        /* <DEDUP_REMOVED lines=8> */
[----:B------:R-:W-:Y:S01]  /*06e0*/  NOP ;  /* 0x0000000000007918 */ /* 0x000fe20000000000 */
.L_x_9:
[----:B------:R-:W2:Y:S01]  /*06f0*/  SHFL.IDX PT, R0, R89, RZ, 0x1f ;  /* 0x00001fff59007589 */ /* 0x000ea200000e0000 */
[----:B------:R-:W-:Y:S01]  /*0700*/  NOP ;  /* 0x0000000000007918 */ /* 0x000fe20000000000 */
[----:B--2---:R-:W-:-:S13]  /*0710*/  ISETP.NE.AND P1, PT, R0, 0x1, PT ;  /* 0x000000010000780c */ /* 0x004fda0003f25270 */
[----:B------:R-:W-:Y:S05]  /*0720*/  @P1 BRA `(.L_x_10) ;  /* 0x00000000004c1947 */ /* 0x000fea0003800000 */
[----:B---3--:R-:W-:Y:S01]  /*0730*/  UMOV UR4, 0x400 ;  /* 0x0000040000047882 */ /* 0x008fe20000000000 */
        /* <DEDUP_REMOVED lines=10> */
[----:B------:R-:W2:Y:S02]  /*07e0*/  FENCE.VIEW.ASYNC.S ;  /* 0x00000000000073c6 */ /* 0x000ea40000000000 */
[----:B--2---:R2:W3:Y:S08]  /*07f0*/  SYNCS.EXCH.64 URZ, [UR4+0x50], UR8 ;  /* 0x0000500804ff75b2 */ /* 0x0044f00008000100 */
[----:B------:R2:W1:Y:S01]  /*0800*/  SYNCS.EXCH.64 URZ, [UR4+0x68], UR6 ;  /* 0x0000680604ff75b2 */ /* 0x0004620008000100 */
[----:B------:R2:W1:Y:S01]  /*0810*/  SYNCS.EXCH.64 URZ, [UR4+0x58], UR8 ;  /* 0x0000580804ff75b2 */ /* 0x0004620008000100 */
[----:B------:R2:W1:Y:S01]  /*0820*/  SYNCS.EXCH.64 URZ, [UR4+0x70], UR6 ;  /* 0x0000700604ff75b2 */ /* 0x0004620008000100 */
[----:B------:R2:W1:Y:S01]  /*0830*/  SYNCS.EXCH.64 URZ, [UR4+0x60], UR8 ;  /* 0x0000600804ff75b2 */ /* 0x0004620008000100 */
[----:B------:R2:W1:Y:S01]  /*0840*/  SYNCS.EXCH.64 URZ, [UR4+0x78], UR6 ;  /* 0x0000780604ff75b2 */ /* 0x0004620008000100 */
[----:B------:R-:W-:Y:S01]  /*0850*/  NOP ;  /* 0x0000000000007918 */ /* 0x000fe20000000000 */
.L_x_10:
[----:B------:R-:W4:Y:S01]  /*0860*/  SHFL.IDX PT, R0, R89, RZ, 0x1f ;  /* 0x00001fff59007589 */ /* 0x000f2200000e0000 */
[----:B------:R-:W-:Y:S01]  /*0870*/  NOP ;  /* 0x0000000000007918 */ /* 0x000fe20000000000 */
[----:B----4-:R-:W-:-:S13]  /*0880*/  ISETP.NE.AND P1, PT, R0, 0x3, PT ;  /* 0x000000030000780c */ /* 0x010fda0003f25270 */
[----:B------:R-:W-:Y:S05]  /*0890*/  @P1 BRA `(.L_x_11) ;  /* 0x00000000002c1947 */ /* 0x000fea0003800000 */
[----:B--23--:R-:W-:Y:S01]  /*08a0*/  UMOV UR6, 0x400 ;  /* 0x0000040000067882 */ /* 0x00cfe20000000000 */
[----:B------:R-:W-:Y:S01]  /*08b0*/  UMOV UR4, 0x20 ;  /* 0x0000002000047882 */ /* 0x000fe20000000000 */
[----:B------:R-:W-:Y:S02]  /*08c0*/  ULEA UR6, UR55, UR6, 0x18 ;  /* 0x0000000637067291 */ /* 0x000fe4000f8ec0ff */
[----:B------:R-:W-:-:S04]  /*08d0*/  UIADD3 UR4, UPT, UPT, -UR4, 0x100000, URZ ;  /* 0x0010000004047890 */ /* 0x000fc8000fffe1ff */
[----:B------:R-:W-:Y:S02]  /*08e0*/  USHF.L.U32 UR5, UR4, 0xb, URZ ;  /* 0x0000000b04057899 */ /* 0x000fe400080006ff */
[----:B------:R-:W-:Y:S01]  /*08f0*/  USHF.L.U32 UR4, UR4, 0x1, URZ ;  /* 0x0000000104047899 */ /* 0x000fe200080006ff */
[----:B------:R-:W-:Y:S01]  /*0900*/  ELECT P1, URZ, PT ;  /* 0x0000000000ff782f */ /* 0x000fe20003820000 */
[----:B------:R-:W2:Y:S10]  /*0910*/  FENCE.VIEW.ASYNC.S ;  /* 0x00000000000073c6 */ /* 0x000eb40000000000 */
[----:B--2---:R4:W2:Y:S01]  /*0920*/  SYNCS.EXCH.64 URZ, [UR6+0x80], UR4 ;  /* 0x0000800406ff75b2 */ /* 0x0048a20008000100 */
[----:B------:R4:W3:Y:S02]  /*0930*/  SYNCS.EXCH.64 URZ, [UR6+0x88], UR4 ;  /* 0x0000880406ff75b2 */ /* 0x0008e40008000100 */
[----:B----4-:R-:W-:Y:S01]  /*0940*/  NOP ;  /* 0x0000000000007918 */ /* 0x010fe20000000000 */
.L_x_11:
[----:B------:R-:W4:Y:S01]  /*0950*/  SHFL.IDX PT, R0, R89, RZ, 0x1f ;  /* 0x00001fff59007589 */ /* 0x000f2200000e0000 */
[----:B------:R-:W-:Y:S01]  /*0960*/  NOP ;  /* 0x0000000000007918 */ /* 0x000fe20000000000 */
[----:B----4-:R-:W-:-:S13]  /*0970*/  ISETP.NE.AND P1, PT, R0, 0x4, PT ;  /* 0x000000040000780c */ /* 0x010fda0003f25270 */
[----:B------:R-:W-:Y:S05]  /*0980*/  @P1 BRA `(.L_x_12) ;  /* 0x0000000000481947 */ /* 0x000fea0003800000 */
[----:B--23--:R-:W-:Y:S01]  /*0990*/  UMOV UR4, 0xe20 ;  /* 0x00000e2000047882 */ /* 0x00cfe20000000000 */
[----:B------:R-:W-:Y:S01]  /*09a0*/  UMOV UR6, 0x400 ;  /* 0x0000040000067882 */ /* 0x000fe20000000000 */
[----:B------:R-:W-:Y:S01]  /*09b0*/  USEL UR4, UR4, 0xc20, UP3 ;  /* 0x00000c2004047887 */ /* 0x000fe20009800000 */
        /* <DEDUP_REMOVED lines=10> */
[----:B--2---:R4:W2:Y:S08]  /*0a60*/  SYNCS.EXCH.64 URZ, [UR6+0x90], UR8 ;  /* 0x0000900806ff75b2 */ /* 0x0048b00008000100 */
[----:B------:R4:W3:Y:S01]  /*0a70*/  SYNCS.EXCH.64 URZ, [UR6+0xa0], UR4 ;  /* 0x0000a00406ff75b2 */ /* 0x0008e20008000100 */
[----:B------:R4:W1:Y:S01]  /*0a80*/  SYNCS.EXCH.64 URZ, [UR6+0x98], UR8 ;  /* 0x0000980806ff75b2 */ /* 0x0008620008000100 */
[----:B------:R4:W1:Y:S02]  /*0a90*/  SYNCS.EXCH.64 URZ, [UR6+0xa8], UR4 ;  /* 0x0000a80406ff75b2 */ /* 0x0008640008000100 */
[----:B----4-:R-:W-:Y:S01]  /*0aa0*/  NOP ;  /* 0x0000000000007918 */ /* 0x010fe20000000000 */
.L_x_12:
[----:B------:R-:W4:Y:S01]  /*0ab0*/  SHFL.IDX PT, R0, R89, RZ, 0x1f ;  /* 0x00001fff59007589 */ /* 0x000f2200000e0000 */
[----:B------:R-:W-:Y:S01]  /*0ac0*/  NOP ;  /* 0x0000000000007918 */ /* 0x000fe20000000000 */
[----:B----4-:R-:W-:-:S13]  /*0ad0*/  ISETP.NE.AND P1, PT, R0, 0x5, PT ;  /* 0x000000050000780c */ /* 0x010fda0003f25270 */
[----:B------:R-:W-:Y:S05]  /*0ae0*/  @P1 BRA `(.L_x_13) ;  /* 0x0000000000541947 */ /* 0x000fea0003800000 */
[----:B--23--:R-:W-:Y:S01]  /*0af0*/  UMOV UR4, 0x400 ;  /* 0x0000040000047882 */ /* 0x00cfe20000000000 */
        /* <DEDUP_REMOVED lines=14> */
[----:B------:R4:W1:Y:S01]  /*0be0*/  SYNCS.EXCH.64 URZ, [UR4+0xd8], UR8 ;  /* 0x0000d80804ff75b2 */ /* 0x0008620008000100 */
[----:B------:R4:W1:Y:S01]  /*0bf0*/  SYNCS.EXCH.64 URZ, [UR4+0xc0], UR6 ;  /* 0x0000c00604ff75b2 */ /* 0x0008620008000100 */
[----:B------:R4:W1:Y:S01]  /*0c00*/  SYNCS.EXCH.64 URZ, [UR4+0xe0], UR8 ;  /* 0x0000e00804ff75b2 */ /* 0x0008620008000100 */
[----:B------:R4:W1:Y:S01]  /*0c10*/  SYNCS.EXCH.64 URZ, [UR4+0xc8], UR6 ;  /* 0x0000c80604ff75b2 */ /* 0x0008620008000100 */
[----:B------:R4:W1:Y:S02]  /*0c20*/  SYNCS.EXCH.64 URZ, [UR4+0xe8], UR8 ;  /* 0x0000e80804ff75b2 */ /* 0x0008640008000100 */
[----:B----4-:R-:W-:Y:S01]  /*0c30*/  NOP ;  /* 0x0000000000007918 */ /* 0x010fe20000000000 */
.L_x_13:
[----:B------:R-:W4:Y:S01]  /*0c40*/  SHFL.IDX PT, R0, R89, RZ, 0x1f ;  /* 0x00001fff59007589 */ /* 0x000f2200000e0000 */
[----:B------:R-:W-:Y:S01]  /*0c50*/  ISETP.NE.OR P0, PT, RZ, UR22, !P0 ;  /* 0x00000016ff007c0c */ /* 0x000fe2000c705670 */
        /* <DEDUP_REMOVED lines=12> */
[----:B------:R4:W3:Y:S01]  /*0d20*/  SYNCS.EXCH.64 URZ, [UR4+0x100], UR6 ;  /* 0x0001000604ff75b2 */ /* 0x0008e20008000100 */
[----:B------:R4:W1:Y:S01]  /*0d30*/  SYNCS.EXCH.64 URZ, [UR4+0xf8], UR6 ;  /* 0x0000f80604ff75b2 */ /* 0x0008620008000100 */
[----:B------:R4:W1:Y:S02]  /*0d40*/  SYNCS.EXCH.64 URZ, [UR4+0x108], UR6 ;  /* 0x0001080604ff75b2 */ /* 0x0008640008000100 */
[----:B----4-:R-:W-:Y:S01]  /*0d50*/  NOP ;  /* 0x0000000000007918 */ /* 0x010fe20000000000 */
.L_x_14:
[----:B------:R-:W-:Y:S01]  /*0d60*/  VOTEU.ALL UP0, P0 ;  /* 0x0000000000ff7886 */ /* 0x000fe20000000000 */
[----:B--23--:R-:W-:Y:S01]  /*0d70*/  UMOV UR4, 0x20 ;  /* 0x0000002000047882 */ /* 0x00cfe20000000000 */
[----:B------:R-:W2:Y:S01]  /*0d80*/  LDCU UR29, c[0x0][0x36c] ;  /* 0x00006d80ff1d77ac */ /* 0x000ea20008000800 */
[----:B------:R-:W-:Y:S01]  /*0d90*/  NOP ;  /* 0x0000000000007918 */ /* 0x000fe20000000000 */
[----:B------:R-:W-:Y:S01]  /*0da0*/  LOP3.LUT R0, R95, 0x1f, RZ, 0xc0, !PT ;  /* 0x0000001f5f007812 */ /* 0x000fe200078ec0ff */
[----:B------:R-:W-:Y:S01]  /*0db0*/  @!UP0 UMOV UR6, 0x400 ;  /* 0x0000040000068882 */ /* 0x000fe20000000000 */
[----:B------:R-:W-:-:S04]  /*0dc0*/  @!UP0 UIADD3 UR4, UPT, UPT, -UR4, 0x100000, URZ ;  /* 0x0010000004048890 */ /* 0x000fc8000fffe1ff */
[----:B------:R-:W-:Y:S02]  /*0dd0*/  @!UP0 USHF.L.U32 UR5, UR4, 0xb, URZ ;  /* 0x0000000b04058899 */ /* 0x000fe400080006ff */
[----:B------:R-:W-:Y:S02]  /*0de0*/  @!UP0 USHF.L.U32 UR4, UR4, 0x1, URZ ;  /* 0x0000000104048899 */ /* 0x000fe400080006ff */
[----:B------:R-:W-:Y:S01]  /*0df0*/  @!UP0 ULEA UR6, UR55, UR6, 0x18 ;  /* 0x0000000637068291 */ /* 0x000fe2000f8ec0ff */
[----:B------:R-:W-:Y:S01]  /*0e00*/  VOTEU.ALL UP0, P0 ;  /* 0x0000000000ff7886 */ /* 0x000fe20000000000 */
[----:B------:R-:W-:Y:S02]  /*0e10*/  UISETP.NE.AND UP4, UPT, UR22, URZ, UPT ;  /* 0x000000ff1600728c */ /* 0x000fe4000bf85270 */
[----:B--2---:R-:W-:Y:S01]  /*0e20*/  UISETP.EQ.U32.AND UP1, UPT, UR29, 0x1, UPT ;  /* 0x000000011d00788c */ /* 0x004fe2000bf22070 */
[----:B------:R-:W2:Y:S07]  /*0e30*/  FENCE.VIEW.ASYNC.S ;  /* 0x00000000000073c6 */ /* 0x000eae0000000000 */
[----:B--2---:R2:W3:Y:S01]  /*0e40*/  @!UP0 SYNCS.EXCH.64 URZ, [UR6+0x110], UR4 ;  /* 0x0001100406ff85b2 */ /* 0x0044e20008000100 */
[----:B------:R-:W-:Y:S05]  /*0e50*/  BRA.U !UP1, `(.L_x_15) ;  /* 0x0000000109087547 */ /* 0x000fea000b800000 */
[----:B-1-3--:R-:W-:Y:S01]  /*0e60*/  UCGABAR_ARV ;  /* 0x00000000000079c7 */ /* 0x00afe20008000000 */
[----:B------:R-:W-:Y:S05]  /*0e70*/  BRA `(.L_x_16) ;  /* 0x0000000000047947 */ /* 0x000fea0003800000 */
.L_x_15:
[----:B-1-3--:R-:W-:Y:S01]  /*0e80*/  NOP ;  /* 0x0000000000007918 */ /* 0x00afe20000000000 */
.L_x_16:
[----:B------:R-:W1:Y:S01]  /*0e90*/  S2UR UR24, SR_CTAID.X ;  /* 0x00000000001879c3 */ /* 0x000e620000002500 */
[----:B------:R-:W-:-:S05]  /*0ea0*/  CS2R.32 R91, SR_CgaSize ;  /* 0x00000000005b7805 */ /* 0x000fca0000008a00 */
[----:B------:R-:W-:-:S05]  /*0eb0*/  IMAD R91, R91, -0xa0, RZ ;  /* 0xffffff605b5b7824 */ /* 0x000fca00078e02ff */
[----:B------:R-:W-:-:S14]  /*0ec0*/  R2UR UR10, R91 ;  /* 0x000000005b0a72ca */ /* 0x000fdc00000e0000 */
[----:B------:R-:W3:Y:S01]  /*0ed0*/  LDCU UR10, c[0x0][UR10+0x2b0] ;  /* 0x000056000a0a77ac */ /* 0x000ee20008000800 */
[----:B------:R-:W-:-:S05]  /*0ee0*/  CS2R.32 R91, SR_CgaSize ;  /* 0x00000000005b7805 */ /* 0x000fca0000008a00 */
[----:B------:R-:W-:-:S05]  /*0ef0*/  IMAD R91, R91, -0xa0, RZ ;  /* 0xffffff605b5b7824 */ /* 0x000fca00078e02ff */
[----:B------:R-:W-:-:S14]  /*0f00*/  R2UR UR8, R91 ;  /* 0x000000005b0872ca */ /* 0x000fdc00000e0000 */
[----:B------:R-:W4:Y:S01]  /*0f10*/  LDCU UR8, c[0x0][UR8+0x2b4] ;  /* 0x00005680080877ac */ /* 0x000f220008000800 */
[----:B------:R-:W4:Y:S01]  /*0f20*/  S2UR UR9, SR_CTAID.Y ;  /* 0x00000000000979c3 */ /* 0x000f220000002600 */
[----:B--2---:R-:W-:Y:S02]  /*0f30*/  USHF.R.U32.HI UR5, URZ, 0x1, UR55 ;  /* 0x00000001ff057899 */ /* 0x004fe40008011637 */
[----:B------:R-:W-:Y:S02]  /*0f40*/  ULOP3.LUT UR6, UR68, 0xc, UR55, 0xf8, !UPT ;  /* 0x0000000c44067892 */ /* 0x000fe4000f8ef837 */
[----:B------:R-:W-:Y:S01]  /*0f50*/  USHF.R.U32.HI UR4, URZ, 0x2, UR55 ;  /* 0x00000002ff047899 */ /* 0x000fe20008011637 */
[----:B------:R-:W-:-:S05]  /*0f60*/  CS2R.32 R91, SR_CgaSize ;  /* 0x00000000005b7805 */ /* 0x000fca0000008a00 */
[----:B------:R-:W-:-:S05]  /*0f70*/  IMAD R91, R91, -0xa0, RZ ;  /* 0xffffff605b5b7824 */ /* 0x000fca00078e02ff */
[----:B------:R-:W-:-:S14]  /*0f80*/  R2UR UR11, R91 ;  /* 0x000000005b0b72ca */ /* 0x000fdc00000e0000 */
[----:B------:R-:W2:Y:S01]  /*0f90*/  LDCU UR11, c[0x0][UR11+0x2a0] ;  /* 0x000054000b0b77ac */ /* 0x000ea20008000800 */
[----:B------:R-:W2:Y:S01]  /*0fa0*/  S2UR UR36, SR_CTAID.Z ;  /* 0x00000000002479c3 */ /* 0x000ea20000002700 */
[----:B------:R-:W-:Y:S02]  /*0fb0*/  ULOP3.LUT UR57, UR5, 0x1, URZ, 0xc0, !UPT ;  /* 0x0000000105397892 */ /* 0x000fe4000f8ec0ff */
[----:B------:R-:W-:Y:S02]  /*0fc0*/  UISETP.GT.U32.AND UP0, UPT, UR6, 0xffff, UPT ;  /* 0x0000ffff0600788c */ /* 0x000fe4000bf04070 */
[----:B------:R-:W-:Y:S01]  /*0fd0*/  ULOP3.LUT UR54, UR4, 0x3, URZ, 0xc0, !UPT ;  /* 0x0000000304367892 */ /* 0x000fe2000f8ec0ff */
[----:B-1----:R-:W-:Y:S01]  /*0fe0*/  I2FP.F32.U32 R3, UR24 ;  /* 0x0000001800037c45 */ /* 0x002fe20008201000 */
[----:B------:R-:W-:Y:S01]  /*0ff0*/  USEL UR4, UR6, 0xffff, !UP0 ;  /* 0x0000ffff06047887 */ /* 0x000fe2000c000000 */
[----:B------:R-:W1:Y:S03]  /*1000*/  LDCU UR23, c[0x0][0xb24] ;  /* 0x00016480ff1777ac */ /* 0x000e660008000800 */
[----:B---3--:R-:W-:Y:S01]  /*1010*/  FMUL R3, R3, UR10 ;  /* 0x0000000a03037c20 */ /* 0x008fe20008400000 */
[----:B------:R-:W-:-:S05]  /*1020*/  CS2R.32 R91, SR_CgaSize ;  /* 0x00000000005b7805 */ /* 0x000fca0000008a00 */
[----:B------:R-:W-:-:S05]  /*1030*/  IMAD R91, R91, -0xa0, RZ ;  /* 0xffffff605b5b7824 */ /* 0x000fca00078e02ff */
[----:B------:R-:W-:-:S14]  /*1040*/  R2UR UR10, R91 ;  /* 0x000000005b0a72ca */ /* 0x000fdc00000e0000 */
[----:B------:R-:W3:Y:S01]  /*1050*/  LDCU UR10, c[0x0][UR10+0x2a4] ;  /* 0x000054800a0a77ac */ /* 0x000ee20008000800 */
[----:B----4-:R-:W-:Y:S01]  /*1060*/  I2FP.F32.U32 R2, UR9 ;  /* 0x0000000900027c45 */ /* 0x010fe20008201000 */
[----:B------:R-:W4:Y:S01]  /*1070*/  F2I.U32.TRUNC.NTZ R3, R3 ;  /* 0x0000000300037305 */ /* 0x000f22000020f000 */
[----:B------:R-:W-:-:S03]  /*1080*/  ULOP3.LUT UR4, UR4, 0xffff, URZ, 0xc0, !UPT ;  /* 0x0000ffff04047892 */ /* 0x000fc6000f8ec0ff */
[----:B------:R-:W-:Y:S01]  /*1090*/  FMUL R2, R2, UR8 ;  /* 0x0000000802027c20 */ /* 0x000fe20008400000 */
[----:B------:R-:W-:Y:S01]  /*10a0*/  ULOP3.LUT UR7, UR55, 0x3, URZ, 0xc0, !UPT ;  /* 0x0000000337077892 */ /* 0x000fe2000f8ec0ff */
[----:B------:R-:W-:Y:S01]  /*10b0*/  UMOV UR31, 0x5 ;  /* 0x00000005001f7882 */ /* 0x000fe20000000000 */
[----:B------:R-:W-:-:S03]  /*10c0*/  USHF.L.U32 UR38, UR55, 0x9, URZ ;  /* 0x0000000937267899 */ /* 0x000fc600080006ff */
[----:B------:R-:W2:Y:S01]  /*10d0*/  F2I.U32.TRUNC.NTZ R2, R2 ;  /* 0x0000000200027305 */ /* 0x000ea2000020f000 */
[----:B------:R-:W-:Y:S02]  /*10e0*/  USHF.L.U32 UR31, UR31, UR4, URZ ;  /* 0x000000041f1f7299 */ /* 0x000fe400080006ff */
[----:B------:R-:W-:Y:S01]  /*10f0*/  UISETP.GT.U32.AND UP1, UPT, UR7, 0xffff, UPT ;  /* 0x0000ffff0700788c */ /* 0x000fe2000bf24070 */
[----:B------:R-:W-:Y:S01]  /*1100*/  UMOV UR37, 0x1111 ;  /* 0x0000111100257882 */ /* 0x000fe20000000000 */
[----:B------:R-:W-:Y:S01]  /*1110*/  ULOP3.LUT UR39, UR38, 0x1800, URZ, 0xc0, !UPT ;  /* 0x0000180026277892 */ /* 0x000fe2000f8ec0ff */
[----:B----4-:R-:W-:Y:S01]  /*1120*/  R2UR UR5, R3 ;  /* 0x00000000030572ca */ /* 0x010fe200000e0000 */
[----:B------:R-:W-:Y:S01]  /*1130*/  USEL UR7, UR7, 0xffff, !UP1 ;  /* 0x0000ffff07077887 */ /* 0x000fe2000c800000 */
[----:B------:R-:W-:Y:S01]  /*1140*/  PRMT R3, RZ, 0x7610, R3 ;  /* 0x00007610ff037816 */ /* 0x000fe20000000003 */
[----:B------:R-:W4:Y:S02]  /*1150*/  LDCU UR42, c[0x0][0xb24] ;  /* 0x00016480ff2a77ac */ /* 0x000f240008000800 */
[----:B------:R-:W-:Y:S01]  /*1160*/  ULOP3.LUT UR7, UR7, 0xffff, URZ, 0xc0, !UPT ;  /* 0x0000ffff07077892 */ /* 0x000fe2000f8ec0ff */
[----:B--2---:R-:W-:Y:S01]  /*1170*/  R2UR UR8, R2 ;  /* 0x00000000020872ca */ /* 0x004fe200000e0000 */
[----:B------:R-:W2:Y:S01]  /*1180*/  LDCU UR28, c[0x0][0xb30] ;  /* 0x00016600ff1c77ac */ /* 0x000ea20008000800 */
[----:B------:R-:W-:-:S05]  /*1190*/  PRMT R2, RZ, 0x7610, R2 ;  /* 0x00007610ff027816 */ /* 0x000fca0000000002 */
[----:B------:R-:W-:Y:S02]  /*11a0*/  UIADD3 UR5, UPT, UPT, -UR5, URZ, URZ ;  /* 0x000000ff05057290 */ /* 0x000fe4000fffe1ff */
[----:B------:R-:W-:Y:S02]  /*11b0*/  UISETP.NE.AND UP5, UPT, UR22, 0x2, UPT ;  /* 0x000000021600788c */ /* 0x000fe4000bfa5270 */
[----:B------:R-:W-:Y:S02]  /*11c0*/  UIMAD UR5, UR11, UR5, UR24 ;  /* 0x000000050b0572a4 */ /* 0x000fe4000f8e0218 */
[----:B------:R-:W-:Y:S02]  /*11d0*/  ULOP3.LUT UR38, UR38, 0x400, URZ, 0xc0, !UPT ;  /* 0x0000040026267892 */ /* 0x000fe4000f8ec0ff */
[----:B------:R-:W-:Y:S02]  /*11e0*/  UIADD3 UR4, UPT, UPT, -UR8, URZ, URZ ;  /* 0x000000ff08047290 */ /* 0x000fe4000fffe1ff */
[----:B------:R-:W-:Y:S01]  /*11f0*/  IMAD.U32 R91, RZ, RZ, UR5 ;  /* 0x00000005ff5b7e24 */ /* 0x000fe2000f8e00ff */
[----:B-1----:R-:W-:-:S02]  /*1200*/  UISETP.GE.AND UP6, UPT, UR23, 0x1, UPT ;  /* 0x000000011700788c */ /* 0x002fc4000bfc6270 */
[----:B---3--:R-:W-:Y:S01]  /*1210*/  UIMAD UR4, UR10, UR4, UR9 ;  /* 0x000000040a0472a4 */ /* 0x008fe2000f8e0209 */
[----:B------:R-:W-:Y:S01]  /*1220*/  UMOV UR26, UR9 ;  /* 0x00000009001a7c82 */ /* 0x000fe20008000000 */
[----:B------:R-:W-:Y:S01]  /*1230*/  UMOV UR25, UR24 ;  /* 0x0000001800197c82 */ /* 0x000fe20008000000 */
[----:B------:R-:W-:-:S03]  /*1240*/  USHF.L.U32 UR37, UR37, UR7, URZ ;  /* 0x0000000725257299 */ /* 0x000fc600080006ff */
[----:B------:R-:W-:Y:S01]  /*1250*/  IMAD.U32 R90, RZ, RZ, UR4 ;  /* 0x00000004ff5a7e24 */ /* 0x000fe2000f8e00ff */
[----:B--2-4-:R-:W-:Y:S08]  /*1260*/  BRA.U UP4, `(.L_x_17) ;  /* 0x0000000104b47547 */ /* 0x014ff0000b800000 */
[----:B------:R-:W-:Y:S02]  /*1270*/  R2UR UR17, R90 ;  /* 0x000000005a1172ca */ /* 0x000fe400000e0000 */
[----:B------:R-:W-:-:S11]  /*1280*/  R2UR UR18, R91 ;  /* 0x000000005b1272ca */ /* 0x000fd600000e0000 */
[----:B------:R-:W-:Y:S02]  /*1290*/  UISETP.NE.AND UP0, UPT, UR17, URZ, UPT ;  /* 0x000000ff1100728c */ /* 0x000fe4000bf05270 */
[----:B------:R-:W-:Y:S02]  /*12a0*/  ULOP3.LUT UR4, UR18, 0x2, URZ, 0x3c, !UPT ;  /* 0x0000000212047892 */ /* 0x000fe4000f8e3cff */
[----:B------:R-:W-:Y:S02]  /*12b0*/  UISETP.GT.U32.AND UP1, UPT, UR18, 0x1, UP0 ;  /* 0x000000011200788c */ /* 0x000fe40008724070 */
[----:B------:R-:W-:Y:S02]  /*12c0*/  UISETP.NE.AND UP2, UPT, UR17, 0x1, UPT ;  /* 0x000000011100788c */ /* 0x000fe4000bf45270 */
[----:B------:R-:W-:Y:S02]  /*12d0*/  UISETP.GT.U32.AND UP0, UPT, UR4, 0x1, UP0 ;  /* 0x000000010400788c */ /* 0x000fe40008704070 */
[----:B------:R-:W-:-:S02]  /*12e0*/  USEL UR7, URZ, 0x1, UP1 ;  /* 0x00000001ff077887 */ /* 0x000fc40008800000 */
[----:B------:R-:W-:Y:S02]  /*12f0*/  USEL UR8, URZ, 0x2, UP1 ;  /* 0x00000002ff087887 */ /* 0x000fe40008800000 */
[----:B------:R-:W-:Y:S02]  /*1300*/  UISETP.GT.U32.AND UP1, UPT, UR18, 0x1, UP2 ;  /* 0x000000011200788c */ /* 0x000fe40009724070 */
[----:B------:R-:W-:Y:S02]  /*1310*/  USEL UR12, URZ, 0x4, UP0 ;  /* 0x00000004ff0c7887 */ /* 0x000fe40008000000 */
[----:B------:R-:W-:Y:S02]  /*1320*/  USEL UR15, URZ, 0x8, UP0 ;  /* 0x00000008ff0f7887 */ /* 0x000fe40008000000 */
[----:B------:R-:W-:Y:S02]  /*1330*/  UISETP.GT.U32.AND UP0, UPT, UR4, 0x1, UP2 ;  /* 0x000000010400788c */ /* 0x000fe40009704070 */
[----:B------:R-:W-:-:S02]  /*1340*/  USEL UR6, URZ, 0x10, UP1 ;  /* 0x00000010ff067887 */ /* 0x000fc40008800000 */
[----:B------:R-:W-:Y:S02]  /*1350*/  USEL UR11, URZ, 0x20, UP1 ;  /* 0x00000020ff0b7887 */ /* 0x000fe40008800000 */
[----:B------:R-:W-:Y:S02]  /*1360*/  UISETP.NE.AND UP1, UPT, UR17, 0x2, UPT ;  /* 0x000000021100788c */ /* 0x000fe4000bf25270 */
[----:B------:R-:W-:Y:S02]  /*1370*/  USEL UR14, URZ, 0x40, UP0 ;  /* 0x00000040ff0e7887 */ /* 0x000fe40008000000 */
[----:B------:R-:W-:Y:S02]  /*1380*/  USEL UR16, URZ, 0x80, UP0 ;  /* 0x00000080ff107887 */ /* 0x000fe40008000000 */
[----:B------:R-:W-:Y:S02]  /*1390*/  UISETP.GT.U32.AND UP0, UPT, UR18, 0x1, UP1 ;  /* 0x000000011200788c */ /* 0x000fe40008f04070 */
[----:B------:R-:W-:-:S02]  /*13a0*/  UISETP.NE.AND UP2, UPT, UR17, 0x3, UPT ;  /* 0x000000031100788c */ /* 0x000fc4000bf45270 */
[----:B------:R-:W-:Y:S02]  /*13b0*/  USEL UR5, URZ, 0x100, UP0 ;  /* 0x00000100ff057887 */ /* 0x000fe40008000000 */
[----:B------:R-:W-:Y:S02]  /*13c0*/  USEL UR10, URZ, 0x200, UP0 ;  /* 0x00000200ff0a7887 */ /* 0x000fe40008000000 */
[----:B------:R-:W-:Y:S02]  /*13d0*/  UISETP.GT.U32.AND UP0, UPT, UR18, 0x1, UP2 ;  /* 0x000000011200788c */ /* 0x000fe40009704070 */
[----:B------:R-:W-:Y:S02]  /*13e0*/  UIADD3 UR5, UPT, UPT, UR5, UR6, UR7 ;  /* 0x0000000605057290 */ /* 0x000fe4000fffe007 */
[----:B------:R-:W-:Y:S02]  /*13f0*/  USEL UR9, URZ, 0x1000, UP0 ;  /* 0x00001000ff097887 */ /* 0x000fe40008000000 */
[----:B------:R-:W-:-:S02]  /*1400*/  USEL UR13, URZ, 0x2000, UP0 ;  /* 0x00002000ff0d7887 */ /* 0x000fc40008000000 */
[----:B------:R-:W-:Y:S02]  /*1410*/  UIADD3 UR5, UPT, UPT, UR8, UR9, UR5 ;  /* 0x0000000908057290 */ /* 0x000fe4000fffe005 */
[----:B------:R-:W-:Y:S02]  /*1420*/  UISETP.GT.U32.AND UP1, UPT, UR4, 0x1, UP1 ;  /* 0x000000010400788c */ /* 0x000fe40008f24070 */
[----:B------:R-:W-:Y:S02]  /*1430*/  UIADD3 UR5, UPT, UPT, UR10, UR11, UR5 ;  /* 0x0000000b0a057290 */ /* 0x000fe4000fffe005 */
[----:B------:R-:W-:Y:S02]  /*1440*/  UISETP.GT.U32.AND UP0, UPT, UR4, 0x1, UP2 ;  /* 0x000000010400788c */ /* 0x000fe40009704070 */
[----:B------:R-:W-:Y:S02]  /*1450*/  USEL UR4, URZ, 0x400, UP1 ;  /* 0x00000400ff047887 */ /* 0x000fe40008800000 */
[----:B------:R-:W-:-:S02]  /*1460*/  UIADD3 UR5, UPT, UPT, UR12, UR13, UR5 ;  /* 0x0000000d0c057290 */ /* 0x000fc4000fffe005 */
[----:B------:R-:W-:Y:S02]  /*1470*/  USEL UR6, URZ, 0x4000, UP0 ;  /* 0x00004000ff067887 */ /* 0x000fe40008000000 */
[----:B------:R-:W-:Y:S02]  /*1480*/  UIADD3 UR5, UPT, UPT, UR4, UR14, UR5 ;  /* 0x0000000e04057290 */ /* 0x000fe4000fffe005 */
[----:B------:R-:W-:Y:S02]  /*1490*/  USEL UR7, URZ, 0x800, UP1 ;  /* 0x00000800ff077887 */ /* 0x000fe40008800000 */
[----:B------:R-:W-:Y:S02]  /*14a0*/  ULOP3.LUT UR4, UR18, 0xfffffffe, URZ, 0xc0, !UPT ;  /* 0xfffffffe12047892 */ /* 0x000fe4000f8ec0ff */
[----:B------:R-:W-:Y:S02]  /*14b0*/  UIADD3 UR5, UPT, UPT, UR15, UR6, UR5 ;  /* 0x000000060f057290 */ /* 0x000fe4000fffe005 */
[----:B------:R-:W-:-:S02]  /*14c0*/  ULEA UR4, UR17, UR4, 0x2 ;  /* 0x0000000411047291 */ /* 0x000fc4000f8e10ff */
[----:B------:R-:W-:Y:S02]  /*14d0*/  USEL UR6, URZ, 0x8000, UP0 ;  /* 0x00008000ff067887 */ /* 0x000fe40008000000 */
[----:B------:R-:W-:-:S03]  /*14e0*/  UIADD3 UR5, UPT, UPT, UR7, UR16, UR5 ;  /* 0x0000001007057290 */ /* 0x000fc6000fffe005 */
[----:B------:R-:W-:Y:S01]  /*14f0*/  UMOV UR7, 0x3 ;  /* 0x0000000300077882 */ /* 0x000fe20000000000 */
[----:B------:R-:W-:Y:S02]  /*1500*/  UIADD3 UR5, UPT, UPT, UR5, UR6, URZ ;  /* 0x0000000605057290 */ /* 0x000fe4000fffe0ff */
[----:B------:R-:W-:-:S04]  /*1510*/  USHF.L.U32 UR4, UR7, UR4, URZ ;  /* 0x0000000407047299 */ /* 0x000fc800080006ff */
[----:B------:R-:W-:Y:S02]  /*1520*/  IMAD.U32 R3, RZ, RZ, UR5 ;  /* 0x00000005ff037e24 */ /* 0x000fe4000f8e00ff */
[----:B------:R-:W-:Y:S02]  /*1530*/  IMAD.U32 R2, RZ, RZ, UR4 ;  /* 0x00000004ff027e24 */ /* 0x000fe4000f8e00ff */
.L_x_17:
[----:B------:R-:W-:Y:S05]  /*1540*/  BRA.U !UP6, `(.L_x_18) ;  /* 0x000000010ed47547 */ /* 0x000fea000b800000 */
[----:B------:R-:W1:Y:S01]  /*1550*/  LDCU.128 UR12, c[0x0][0xb10] ;  /* 0x00016200ff0c77ac */ /* 0x000e620008000c00 */
[----:B------:R-:W2:Y:S01]  /*1560*/  LDCU UR6, c[0x0][0x370] ;  /* 0x00006e00ff0677ac */ /* 0x000ea20008000800 */
[----:B------:R-:W3:Y:S01]  /*1570*/  LDCU UR5, c[0x0][0x374] ;  /* 0x00006e80ff0577ac */ /* 0x000ee20008000800 */
[----:B------:R-:W4:Y:S01]  /*1580*/  LDCU UR27, c[0x0][0xb0c] ;  /* 0x00016180ff1b77ac */ /* 0x000f220008000800 */
[----:B------:R-:W4:Y:S01]  /*1590*/  LDCU UR4, c[0x0][0xb20] ;  /* 0x00016400ff0477ac */ /* 0x000f220008000800 */
[----:B------:R-:W4:Y:S01]  /*15a0*/  LDCU.64 UR8, c[0x0][0xb28] ;  /* 0x00016500ff0877ac */ /* 0x000f220008000a00 */
[----:B-1----:R-:W-:Y:S02]  /*15b0*/  UISETP.NE.AND UP0, UPT, UR14, 0x1, UPT ;  /* 0x000000010e00788c */ /* 0x002fe4000bf05270 */
[----:B---3--:R-:W-:Y:S02]  /*15c0*/  UIMAD.WIDE.U32 UR10, UR5, UR15, URZ ;  /* 0x0000000f050a72a5 */ /* 0x008fe4000f8e00ff */
[----:B--2---:R-:W-:-:S02]  /*15d0*/  UIMAD.WIDE.U32 UR18, UR6, UR12, URZ ;  /* 0x0000000c061272a5 */ /* 0x004fc4000f8e00ff */
[----:B----4-:R-:W-:Y:S02]  /*15e0*/  UISETP.NE.AND UP1, UPT, UR27, 0x1, UPT ;  /* 0x000000011b00788c */ /* 0x010fe4000bf25270 */
[----:B------:R-:W-:Y:S01]  /*15f0*/  UISETP.NE.AND UP2, UPT, UR23, 0x1, UPT ;  /* 0x000000011700788c */ /* 0x000fe2000bf45270 */
[----:B------:R-:W-:Y:S02]  /*1600*/  UMOV UR10, UR11 ;  /* 0x0000000b000a7c82 */ /* 0x000fe40008000000 */
[----:B------:R-:W-:Y:S01]  /*1610*/  UMOV UR18, UR19 ;  /* 0x0000001300127c82 */ /* 0x000fe20008000000 */
[----:B------:R-:W-:Y:S02]  /*1620*/  @UP0 USHF.R.U32.HI UR5, URZ, UR4, UR10 ;  /* 0x00000004ff050299 */ /* 0x000fe4000801160a */
[----:B------:R-:W-:Y:S02]  /*1630*/  UIMAD.WIDE.U32 UR20, UR26, UR15, URZ ;  /* 0x0000000f1a1472a5 */ /* 0x000fe4000f8e00ff */
[----:B------:R-:W-:-:S02]  /*1640*/  UIMAD.WIDE.U32 UR10, UR5, UR8, URZ ;  /* 0x00000008050a72a5 */ /* 0x000fc4000f8e00ff */
[----:B------:R-:W-:Y:S02]  /*1650*/  @UP1 USHF.R.U32.HI UR6, URZ, UR13, UR18 ;  /* 0x0000000dff061299 */ /* 0x000fe40008011612 */
[----:B------:R-:W-:Y:S02]  /*1660*/  UIMAD.WIDE.U32 UR16, UR24, UR12, URZ ;  /* 0x0000000c181072a5 */ /* 0x000fe4000f8e00ff */
[----:B------:R-:W-:Y:S01]  /*1670*/  UIMAD.WIDE.U32 UR18, UR6, UR8, URZ ;  /* 0x00000008061272a5 */ /* 0x000fe2000f8e00ff */
[----:B------:R-:W-:Y:S01]  /*1680*/  UMOV UR20, UR21 ;  /* 0x0000001500147c82 */ /* 0x000fe20008000000 */
[----:B------:R-:W-:Y:S01]  /*1690*/  UMOV UR10, UR11 ;  /* 0x0000000b000a7c82 */ /* 0x000fe20008000000 */
[----:B------:R-:W-:Y:S02]  /*16a0*/  USHF.R.U32.HI UR20, URZ, UR4, UR20 ;  /* 0x00000004ff147299 */ /* 0x000fe40008011614 */
[----:B------:R-:W-:Y:S02]  /*16b0*/  @UP2 USHF.R.U32.HI UR5, URZ, UR9, UR10 ;  /* 0x00000009ff052299 */ /* 0x000fe4000801160a */
[----:B------:R-:W-:Y:S01]  /*16c0*/  UMOV UR7, UR19 ;  /* 0x0000001300077c82 */ /* 0x000fe20008000000 */
[----:B------:R-:W-:Y:S01]  /*16d0*/  UMOV UR16, UR17 ;  /* 0x0000001100107c82 */ /* 0x000fe20008000000 */
[----:B------:R-:W-:-:S02]  /*16e0*/  @UP2 USHF.R.U32.HI UR6, URZ, UR9, UR7 ;  /* 0x00000009ff062299 */ /* 0x000fc40008011607 */
[----:B------:R-:W-:Y:S02]  /*16f0*/  USHF.R.U32.HI UR16, URZ, UR13, UR16 ;  /* 0x0000000dff107299 */ /* 0x000fe40008011610 */
[----:B------:R-:W-:Y:S02]  /*1700*/  USEL UR4, UR26, UR20, !UP0 ;  /* 0x000000141a047287 */ /* 0x000fe4000c000000 */
[----:B------:R-:W-:Y:S02]  /*1710*/  UIMAD UR7, UR5, UR23, URZ ;  /* 0x00000017050772a4 */ /* 0x000fe4000f8e02ff */
[----:B------:R-:W-:Y:S02]  /*1720*/  USEL UR5, UR24, UR16, !UP1 ;  /* 0x0000001018057287 */ /* 0x000fe4000c800000 */
[----:B------:R-:W-:Y:S02]  /*1730*/  UIMAD UR12, UR6, UR23, URZ ;  /* 0x00000017060c72a4 */ /* 0x000fe4000f8e02ff */
[----:B------:R-:W-:-:S02]  /*1740*/  UISETP.GE.AND UP0, UPT, UR4, UR7, UPT ;  /* 0x000000070400728c */ /* 0x000fc4000bf06270 */
[----:B------:R-:W-:Y:S02]  /*1750*/  UIMAD.WIDE.U32 UR10, UR4, UR8, URZ ;  /* 0x00000008040a72a5 */ /* 0x000fe4000f8e00ff */
[----:B------:R-:W-:Y:S02]  /*1760*/  UISETP.GE.OR UP0, UPT, UR5, UR12, UP0 ;  /* 0x0000000c0500728c */ /* 0x000fe40008706670 */
[----:B------:R-:W-:Y:S02]  /*1770*/  UIMAD.WIDE.U32 UR12, UR5, UR8, URZ ;  /* 0x00000008050c72a5 */ /* 0x000fe4000f8e00ff */
[----:B------:R-:W-:Y:S01]  /*1780*/  UIADD3 UR10, UPT, UPT, -UR4, URZ, URZ ;  /* 0x000000ff040a7290 */ /* 0x000fe2000fffe1ff */
[----:B------:R-:W-:Y:S01]  /*1790*/  UMOV UR8, UR11 ;  /* 0x0000000b00087c82 */ /* 0x000fe20008000000 */
[----:B------:R-:W-:Y:S02]  /*17a0*/  UIADD3 UR25, UPT, UPT, -UR5, URZ, URZ ;  /* 0x000000ff05197290 */ /* 0x000fe4000fffe1ff */
[----:B------:R-:W-:-:S03]  /*17b0*/  USHF.R.U32.HI UR8, URZ, UR9, UR8 ;  /* 0x00000009ff087299 */ /* 0x000fc60008011608 */
[----:B------:R-:W-:Y:S01]  /*17c0*/  @!UP0 UMOV UR7, UR13 ;  /* 0x0000000d00078c82 */ /* 0x000fe20008000000 */
[----:B------:R-:W-:Y:S02]  /*17d0*/  UIMAD UR26, UR14, UR10, UR26 ;  /* 0x0000000a0e1a72a4 */ /* 0x000fe4000f8e021a */
[----:B------:R-:W-:Y:S02]  /*17e0*/  USEL UR8, UR4, UR8, !UP2 ;  /* 0x0000000804087287 */ /* 0x000fe4000d000000 */
[----:B------:R-:W-:Y:S02]  /*17f0*/  @!UP0 USHF.R.U32.HI UR7, URZ, UR9, UR7 ;  /* 0x00000009ff078299 */ /* 0x000fe40008011607 */
[----:B------:R-:W-:Y:S02]  /*1800*/  UIADD3 UR9, UPT, UPT, -UR8, URZ, URZ ;  /* 0x000000ff08097290 */ /* 0x000fe4000fffe1ff */
[----:B------:R-:W-:Y:S02]  /*1810*/  @!UP0 USEL UR7, UR5, UR7, !UP2 ;  /* 0x0000000705078287 */ /* 0x000fe4000d000000 */
[----:B------:R-:W-:-:S02]  /*1820*/  UIMAD UR9, UR23, UR9, UR4 ;  /* 0x00000009170972a4 */ /* 0x000fc4000f8e0204 */
[----:B------:R-:W-:Y:S02]  /*1830*/  @!UP0 UIADD3 UR8, UPT, UPT, UR8, -UR7, URZ ;  /* 0x8000000708088290 */ /* 0x000fe4000fffe0ff */
[----:B------:R-:W-:Y:S02]  /*1840*/  @!UP0 UIMAD UR6, UR9, UR6, UR7 ;  /* 0x00000006090682a4 */ /* 0x000fe4000f8e0207 */
[----:B------:R-:W-:Y:S02]  /*1850*/  @!UP0 UIMAD UR4, UR8, UR23, UR5 ;  /* 0x00000017080482a4 */ /* 0x000fe4000f8e0205 */
[----:B------:R-:W-:Y:S02]  /*1860*/  UIMAD UR25, UR27, UR25, UR24 ;  /* 0x000000191b1972a4 */ /* 0x000fe4000f8e0218 */
[----:B------:R-:W-:Y:S01]  /*1870*/  UIMAD UR26, UR4, UR14, UR26 ;  /* 0x0000000e041a72a4 */ /* 0x000fe2000f8e021a */
[----:B------:R-:W-:Y:S02]  /*1880*/  @!UP0 UMOV UR5, UR6 ;  /* 0x0000000600058c82 */ /* 0x000fe40008000000 */
[----:B------:R-:W-:-:S12]  /*1890*/  UIMAD UR25, UR5, UR27, UR25 ;  /* 0x0000001b051972a4 */ /* 0x000fd8000f8e0219 */
.L_x_18:
[----:B------:R-:W-:-:S09]  /*18a0*/  UISETP.NE.AND UP0, UPT, UR28, 0x1, UPT ;  /* 0x000000011c00788c */ /* 0x000fd2000bf05270 */
[----:B------:R-:W-:Y:S05]  /*18b0*/  BRA.U UP0, `(.L_x_19) ;  /* 0x0000000100447547 */ /* 0x000fea000b800000 */
[----:B------:R-:W1:Y:S01]  /*18c0*/  LDCU.128 UR8, c[0x0][0xb10] ;  /* 0x00016200ff0877ac */ /* 0x000e620008000c00 */
[----:B------:R-:W2:Y:S01]  /*18d0*/  LDCU UR12, c[0x0][0xb0c] ;  /* 0x00016180ff0c77ac */ /* 0x000ea20008000800 */
[----:B------:R-:W3:Y:S01]  /*18e0*/  LDCU UR13, c[0x0][0xb20] ;  /* 0x00016400ff0d77ac */ /* 0x000ee20008000800 */
[----:B-1----:R-:W-:Y:S02]  /*18f0*/  UIMAD.WIDE.U32 UR6, UR25, UR8, URZ ;  /* 0x00000008190672a5 */ /* 0x002fe4000f8e00ff */
[----:B------:R-:W-:Y:S02]  /*1900*/  UIMAD.WIDE.U32 UR4, UR26, UR11, URZ ;  /* 0x0000000b1a0472a5 */ /* 0x000fe4000f8e00ff */
[----:B--2---:R-:W-:Y:S02]  /*1910*/  UISETP.NE.AND UP1, UPT, UR12, 0x1, UPT ;  /* 0x000000010c00788c */ /* 0x004fe4000bf25270 */
[----:B------:R-:W-:Y:S01]  /*1920*/  UISETP.NE.AND UP0, UPT, UR10, 0x1, UPT ;  /* 0x000000010a00788c */ /* 0x000fe2000bf05270 */
[----:B------:R-:W-:-:S02]  /*1930*/  UMOV UR6, UR7 ;  /* 0x0000000700067c82 */ /* 0x000fc40008000000 */
[----:B------:R-:W-:Y:S01]  /*1940*/  UMOV UR4, UR5 ;  /* 0x0000000500047c82 */ /* 0x000fe20008000000 */
[----:B------:R-:W-:Y:S02]  /*1950*/  USHF.R.U32.HI UR9, URZ, UR9, UR6 ;  /* 0x00000009ff097299 */ /* 0x000fe40008011606 */
[----:B---3--:R-:W-:Y:S02]  /*1960*/  USHF.R.U32.HI UR4, URZ, UR13, UR4 ;  /* 0x0000000dff047299 */ /* 0x008fe40008011604 */
[----:B------:R-:W-:Y:S02]  /*1970*/  USEL UR5, UR25, UR9, !UP1 ;  /* 0x0000000919057287 */ /* 0x000fe4000c800000 */
[----:B------:R-:W-:-:S04]  /*1980*/  USEL UR4, UR26, UR4, !UP0 ;  /* 0x000000041a047287 */ /* 0x000fc8000c000000 */
[----:B------:R-:W-:Y:S02]  /*1990*/  UIADD3 UR6, UPT, UPT, -UR4, UR5, URZ ;  /* 0x0000000504067290 */ /* 0x000fe4000fffe1ff */
[----:B------:R-:W-:Y:S02]  /*19a0*/  UIADD3 UR4, UPT, UPT, UR4, -UR5, URZ ;  /* 0x8000000504047290 */ /* 0x000fe4000fffe0ff */
[----:B------:R-:W-:Y:S02]  /*19b0*/  UIMAD UR26, UR6, UR10, UR26 ;  /* 0x0000000a061a72a4 */ /* 0x000fe4000f8e021a */
[----:B------:R-:W-:-:S12]  /*19c0*/  UIMAD UR25, UR4, UR12, UR25 ;  /* 0x0000000c041972a4 */ /* 0x000fd8000f8e0219 */
.L_x_19:
[----:B------:R-:W-:-:S09]  /*19d0*/  UISETP.EQ.U32.AND UP0, UPT, UR29, 0x1, UPT ;  /* 0x000000011d00788c */ /* 0x000fd2000bf02070 */
[----:B------:R-:W-:Y:S05]  /*19e0*/  BRA.U !UP0, `(.L_x_20) ;  /* 0x00000001080c7547 */ /* 0x000fea000b800000 */
[----:B------:R-:W-:Y:S01]  /*19f0*/  UCGABAR_WAIT ;  /* 0x0000000000007dc7 */ /* 0x000fe20008000000 */
[----:B------:R-:W-:Y:S01]  /*1a00*/  CCTL.IVALL ;  /* 0x00000000ff00798f */ /* 0x000fe20002000000 */
[----:B------:R-:W-:Y:S05]  /*1a10*/  BRA `(.L_x_21) ;  /* 0x0000000000047947 */ /* 0x000fea0003800000 */
.L_x_20:
[----:B------:R-:W-:Y:S06]  /*1a20*/  BAR.SYNC.DEFER_BLOCKING 0x0 ;  /* 0x0000000000007b1d */ /* 0x000fec0000010000 */
.L_x_21:
[----:B------:R-:W-:Y:S05]  /*1a30*/  BRA.U UP5, `(.L_x_22) ;  /* 0x0000001505b07547 */ /* 0x000fea000b800000 */
[----:B------:R-:W1:Y:S01]  /*1a40*/  LDCU UR6, c[0x0][0x38c] ;  /* 0x00007180ff0677ac */ /* 0x000e620008000800 */
[----:B------:R-:W-:Y:S01]  /*1a50*/  PLOP3.LUT P2, PT, PT, PT, UP3, 0x80, 0x8 ;  /* 0x000000000008781c */ /* 0x000fe20003f4f038 */
[----:B------:R-:W-:Y:S01]  /*1a60*/  IMAD.MOV.U32 R12, RZ, RZ, 0x1 ;  /* 0x00000001ff0c7424 */ /* 0x000fe200078e00ff */
[----:B------:R-:W-:Y:S01]  /*1a70*/  ISETP.NE.AND P3, PT, R0, RZ, P4 ;  /* 0x000000ff0000720c */ /* 0x000fe20002765270 */
[----:B------:R-:W-:Y:S01]  /*1a80*/  USHF.L.U32 UR7, UR24, 0x5, URZ ;  /* 0x0000000518077899 */ /* 0x000fe200080006ff */
[----:B------:R-:W-:Y:S01]  /*1a90*/  PLOP3.LUT P2, PT, P2, PT, PT, 0x8, 0x80 ;  /* 0x000000000080781c */ /* 0x000fe2000174e170 */
[----:B------:R-:W-:Y:S01]  /*1aa0*/  USHF.L.U32 UR8, UR24, 0x7, URZ ;  /* 0x0000000718087899 */ /* 0x000fe200080006ff */
[----:B------:R-:W-:Y:S01]  /*1ab0*/  CS2R R10, SRZ ;  /* 0x00000000000a7805 */ /* 0x000fe2000001ff00 */
[----:B------:R-:W-:Y:S01]  /*1ac0*/  UISETP.NE.AND UP1, UPT, UR22, URZ, UPT ;  /* 0x000000ff1600728c */ /* 0x000fe2000bf25270 */
[----:B------:R-:W-:Y:S01]  /*1ad0*/  IMAD.MOV.U32 R9, RZ, RZ, RZ ;  /* 0x000000ffff097224 */ /* 0x000fe200078e00ff */
[----:B------:R-:W2:Y:S01]  /*1ae0*/  LDCU UR50, c[0x0][0x370] ;  /* 0x00006e00ff3277ac */ /* 0x000ea20008000800 */
[----:B------:R-:W-:Y:S01]  /*1af0*/  IMAD.MOV.U32 R8, RZ, RZ, 0x1 ;  /* 0x00000001ff087424 */ /* 0x000fe200078e00ff */
[----:B------:R-:W3:Y:S01]  /*1b00*/  LDCU.64 UR46, c[0x0][0x348] ;  /* 0x00006900ff2e77ac */ /* 0x000ee20008000a00 */
[----:B-1----:R-:W-:-:S02]  /*1b10*/  UIADD3 UR5, UPT, UPT, UR6, 0x7f, URZ ;  /* 0x0000007f06057890 */ /* 0x002fc4000fffe0ff */
[----:B------:R-:W-:Y:S02]  /*1b20*/  UIADD3 UR58, UPT, UPT, UR6, 0xfe, URZ ;  /* 0x000000fe063a7890 */ /* 0x000fe4000fffe0ff */
[----:B------:R-:W-:Y:S01]  /*1b30*/  USHF.R.S32.HI UR4, URZ, 0x1f, UR5 ;  /* 0x0000001fff047899 */ /* 0x000fe20008011405 */
[----:B------:R-:W1:Y:S03]  /*1b40*/  LDCU UR49, c[0x0][0x374] ;  /* 0x00006e80ff3177ac */ /* 0x000e660008000800 */
[----:B------:R-:W-:Y:S02]  /*1b50*/  ULEA.HI UR4, UR4, UR5, URZ, 0x7 ;  /* 0x0000000504047291 */ /* 0x000fe4000f8f38ff */
[----:B------:R-:W-:Y:S02]  /*1b60*/  UIADD3 UR5, UPT, UPT, UR6, -0x1, URZ ;  /* 0xffffffff06057890 */ /* 0x000fe4000fffe0ff */
[----:B------:R-:W-:-:S02]  /*1b70*/  USHF.R.S32.HI UR52, URZ, 0x7, UR4 ;  /* 0x00000007ff347899 */ /* 0x000fc40008011404 */
[----:B------:R-:W-:Y:S02]  /*1b80*/  UISETP.GE.U32.AND UP2, UPT, UR5, -0xff, UPT ;  /* 0xffffff010500788c */ /* 0x000fe4000bf46070 */
[----:B------:R-:W-:Y:S02]  /*1b90*/  UISETP.LT.U32.AND UP0, UPT, UR52, 0x5, UPT ;  /* 0x000000053400788c */ /* 0x000fe4000bf01070 */
[----:B------:R-:W-:Y:S02]  /*1ba0*/  ULOP3.LUT UR6, UR7, 0x20, URZ, 0xc0, !UPT ;  /* 0x0000002007067892 */ /* 0x000fe4000f8ec0ff */
[----:B------:R-:W-:Y:S02]  /*1bb0*/  USEL UR51, UR52, 0x5, UP0 ;  /* 0x0000000534337887 */ /* 0x000fe40008000000 */
[----:B------:R-:W-:Y:S02]  /*1bc0*/  ULOP3.LUT UR5, UR8, 0x80, URZ, 0xc0, !UPT ;  /* 0x0000008008057892 */ /* 0x000fe4000f8ec0ff */
[----:B------:R-:W-:-:S02]  /*1bd0*/  UIADD3 UR4, UPT, UPT, UR51, -0x1, URZ ;  /* 0xffffffff33047890 */ /* 0x000fc4000fffe0ff */
[----:B------:R-:W-:Y:S02]  /*1be0*/  @UP2 UIADD3 UR4, UPT, UPT, UR51, URZ, URZ ;  /* 0x000000ff33042290 */ /* 0x000fe4000fffe0ff */
[----:B------:R-:W-:Y:S02]  /*1bf0*/  USEL UR40, UR40, 0x2, UP1 ;  /* 0x0000000228287887 */ /* 0x000fe40008800000 */
[----:B------:R-:W-:Y:S02]  /*1c00*/  ULEA UR57, UR57, UR6, 0x4 ;  /* 0x0000000639397291 */ /* 0x000fe4000f8e20ff */
[----:B------:R-:W-:Y:S02]  /*1c10*/  ULEA UR54, UR54, UR5, 0x5 ;  /* 0x0000000536367291 */ /* 0x000fe4000f8e28ff */
[----:B------:R-:W-:Y:S02]  /*1c20*/  UIADD3 UR56, UPT, UPT, UR52, -UR51, URZ ;  /* 0x8000003334387290 */ /* 0x000fe4000fffe0ff */
[----:B------:R-:W-:-:S02]  /*1c30*/  UIADD3 UR41, UPT, UPT, UR4, 0x1, URZ ;  /* 0x0000000104297890 */ /* 0x000fc4000fffe0ff */
[----:B------:R-:W-:Y:S01]  /*1c40*/  UIADD3 UR53, UPT, UPT, -UR4, URZ, URZ ;  /* 0x000000ff04357290 */ /* 0x000fe2000fffe1ff */
[----:B-123--:R-:W-:-:S11]  /*1c50*/  UMOV UR29, URZ ;  /* 0x000000ff001d7c82 */ /* 0x00efd60008000000 */
.L_x_46:
[----:B------:R-:W-:Y:S01]  /*1c60*/  UISETP.NE.AND UP0, UPT, UR55, URZ, UPT ;  /* 0x000000ff3700728c */ /* 0x000fe2000bf05270 */
[----:B-1----:R-:W1:Y:S08]  /*1c70*/  S2UR UR55, SR_CgaCtaId ;  /* 0x00000000003779c3 */ /* 0x002e700000008800 */
[----:B---3--:R-:W-:Y:S05]  /*1c80*/  BRA.U UP0, `(.L_x_23) ;  /* 0x0000000100347547 */ /* 0x008fea000b800000 */
[----:B------:R-:W2:Y:S01]  /*1c90*/  S2R R0, SR_CgaCtaId ;  /* 0x0000000000007919 */ /* 0x000ea20000008800 */
[----:B------:R-:W-:Y:S02]  /*1ca0*/  MOV R3, 0x400 ;  /* 0x0000040000037802 */ /* 0x000fe40000000f00 */
[----:B------:R-:W-:Y:S02]  /*1cb0*/  SHF.L.U32 R2, R8, 0x1f, RZ ;  /* 0x0000001f08027819 */ /* 0x000fe400000006ff */
[----:B--2---:R-:W-:-:S05]  /*1cc0*/  LEA R0, R0, R3, 0x18 ;  /* 0x0000000300007211 */ /* 0x004fca00078ec0ff */
[----:B------:R-:W-:-:S04]  /*1cd0*/  IMAD R3, R9, 0x8, R0 ;  /* 0x0000000809037824 */ /* 0x000fc800078e0200 */
[----:B------:R-:W2:Y:S02]  /*1ce0*/  SYNCS.PHASECHK.TRANS64.TRYWAIT P0, [R3+URZ+0x100], R2 ;  /* 0x00010002030075a7 */ /* 0x000ea400080011ff */
[----:B--2---:R-:W-:Y:S05]  /*1cf0*/  @!P0 BRA `(.L_x_24) ;  /* 0x0000006c001c8947 */ /* 0x004fea0003800000 */
.L_x_138:
[----:B------:R-:W-:Y:S01]  /*1d00*/  VIADD R9, R9, 0x1 ;  /* 0x0000000109097836 */ /* 0x000fe20000000000 */
[----:B------:R2:W-:Y:S04]  /*1d10*/  SYNCS.ARRIVE.TRANS64.A1T0 RZ, [R3+URZ+0xf0], RZ ;  /* 0x0000f0ff03ff79a7 */ /* 0x0005e800081000ff */
[----:B------:R-:W-:-:S04]  /*1d20*/  ISETP.NE.AND P0, PT, R9, 0x2, PT ;  /* 0x000000020900780c */ /* 0x000fc80003f05270 */
[----:B------:R-:W-:Y:S02]  /*1d30*/  SEL R9, R9, RZ, P0 ;  /* 0x000000ff09097207 */ /* 0x000fe40000000000 */
[----:B--2---:R-:W-:-:S04]  /*1d40*/  SEL R3, RZ, 0x1, P0 ;  /* 0x00000001ff037807 */ /* 0x004fc80000000000 */
[----:B------:R-:W-:Y:S02]  /*1d50*/  LOP3.LUT R8, R8, R3, RZ, 0x3c, !PT ;  /* 0x0000000308087212 */ /* 0x000fe400078e3cff */
.L_x_23:
[----:B------:R-:W-:Y:S01]  /*1d60*/  UMOV UR21, 0x400 ;  /* 0x0000040000157882 */ /* 0x000fe20000000000 */
[----:B------:R-:W-:Y:S01]  /*1d70*/  SHF.L.U32 R0, R12, 0x1f, RZ ;  /* 0x0000001f0c007819 */ /* 0x000fe200000006ff */
[----:B-1----:R-:W-:Y:S02]  /*1d80*/  ULEA UR21, UR55, UR21, 0x18 ;  /* 0x0000001537157291 */ /* 0x002fe4000f8ec0ff */
[----:B------:R-:W-:Y:S02]  /*1d90*/  UISETP.GE.U32.AND UP0, UPT, UR58, 0xff, UPT ;  /* 0x000000ff3a00788c */ /* 0x000fe4000bf06070 */
[----:B------:R-:W-:Y:S02]  /*1da0*/  ULEA UR4, UR29, UR21, 0x3 ;  /* 0x000000151d047291 */ /* 0x000fe4000f8e18ff */
[----:B------:R-:W-:Y:S01]  /*1db0*/  ULEA UR19, UR26, UR57, 0x6 ;  /* 0x000000391a137291 */ /* 0x000fe2000f8e30ff */
[----:B------:R-:W-:-:S06]  /*1dc0*/  UMOV UR13, URZ ;  /* 0x000000ff000d7c82 */ /* 0x000fcc0008000000 */
[----:B------:R1:W2:Y:S01]  /*1dd0*/  SYNCS.PHASECHK.TRANS64.TRYWAIT P1, [UR4+0x28], R0 ;  /* 0x00002800ff0075a7 */ /* 0x0002a20008021104 */
[----:B------:R-:W-:-:S04]  /*1de0*/  ULEA.HI UR4, UR25, UR25, URZ, 0x1 ;  /* 0x0000001919047291 */ /* 0x000fc8000f8f08ff */
[----:B------:R-:W-:-:S04]  /*1df0*/  USHF.L.U32 UR4, UR4, 0x7, URZ ;  /* 0x0000000704047899 */ /* 0x000fc800080006ff */
[----:B------:R-:W-:-:S04]  /*1e00*/  ULOP3.LUT UR35, UR4, 0xffffff00, URZ, 0xc0, !UPT ;  /* 0xffffff0004237892 */ /* 0x000fc8000f8ec0ff */
[----:B------:R-:W-:Y:S01]  /*1e10*/  UIADD3 UR35, UPT, UPT, UR54, UR35, URZ ;  /* 0x0000002336237290 */ /* 0x000fe2000fffe0ff */
[----:B------:R-:W-:Y:S11]  /*1e20*/  BRA.U !UP0, `(.L_x_25) ;  /* 0x0000000508147547 */ /* 0x000ff6000b800000 */
[----:B------:R-:W-:Y:S01]  /*1e30*/  UMOV UR30, UR53 ;  /* 0x00000035001e7c82 */ /* 0x000fe20008000000 */
[----:B------:R-:W-:Y:S01]  /*1e40*/  UMOV UR5, UR29 ;  /* 0x0000001d00057c82 */ /* 0x000fe20008000000 */
[----:B------:R-:W-:-:S05]  /*1e50*/  UMOV UR26, 0x40 ;  /* 0x00000040001a7882 */ /* 0x000fca0000000000 */
.L_x_33:
[----:B------:R-:W-:Y:S01]  /*1e60*/  ULEA UR6, UR5, UR21, 0x3 ;  /* 0x0000001505067291 */ /* 0x000fe2000f8e18ff */
[----:B--2---:R-:W-:Y:S01]  /*1e70*/  @P4 MOV R2, 0x14000 ;  /* 0x0001400000024802 */ /* 0x004fe20000000f00 */
[----:B--23--:R-:W-:Y:S10]  /*1e80*/  @P1 BRA `(.L_x_26) ;  /* 0x00000000000c1947 */ /* 0x00cff40003800000 */
[----:B------:R-:W-:-:S04]  /*1e90*/  SHF.L.U32 R3, R12, 0x1f, RZ ;  /* 0x0000001f0c037819 */ /* 0x000fc800000006ff */
[----:B------:R-:W2:Y:S02]  /*1ea0*/  SYNCS.PHASECHK.TRANS64.TRYWAIT P0, [UR6+0x28], R3 ;  /* 0x00002803ff0075a7 */ /* 0x000ea40008001106 */
[----:B--2---:R-:W-:Y:S05]  /*1eb0*/  @!P0 BRA `(.L_x_27) ;  /* 0x0000006800c08947 */ /* 0x004fea0003800000 */
.L_x_26:
[----:B------:R2:W-:Y:S01]  /*1ec0*/  @P4 SYNCS.ARRIVE.TRANS64 RZ, [UR6], R2 ;  /* 0x00000002ffff49a7 */ /* 0x0005e20008000006 */
[----:B------:R-:W-:Y:S02]  /*1ed0*/  ULOP3.LUT UR4, UR40, 0x2, URZ, 0xfc, !UPT ;  /* 0x0000000228047892 */ /* 0x000fe4000f8efcff */
[----:B------:R-:W-:Y:S02]  /*1ee0*/  UIADD3 UR30, UPT, UPT, UR30, 0x1, URZ ;  /* 0x000000011e1e7890 */ /* 0x000fe4000fffe0ff */
[----:B------:R-:W-:Y:S02]  /*1ef0*/  UISETP.NE.AND UP0, UPT, UR4, 0x2, UPT ;  /* 0x000000020400788c */ /* 0x000fe4000bf05270 */
[----:B------:R-:W-:-:S07]  /*1f00*/  UISETP.NE.AND UP2, UPT, UR30, 0x1, UPT ;  /* 0x000000011e00788c */ /* 0x000fce000bf45270 */
[----:B------:R-:W-:Y:S05]  /*1f10*/  BRA.U UP0, `(.L_x_28) ;  /* 0x0000000100047547 */ /* 0x000fea000b800000 */
[----:B------:R-:W-:Y:S05]  /*1f20*/  BPT.TRAP 0x1 ;  /* 0x000000040000795c */ /* 0x000fea0000300000 */
.L_x_28:
[----:B------:R-:W-:Y:S04]  /*1f30*/  BSSY.RECONVERGENT B0, `(.L_x_29) ;  /* 0x0000003000007945 */ /* 0x000fe80003800200 */
[----:B------:R-:W-:Y:S05]  /*1f40*/  @!P3 BRA `(.L_x_30) ;  /* 0x000000000004b947 */ /* 0x000fea0003800000 */
[----:B------:R-:W-:Y:S05]  /*1f50*/  BPT.TRAP 0x1 ;  /* 0x000000040000795c */ /* 0x000fea0000300000 */
.L_x_30:
[----:B------:R-:W-:Y:S05]  /*1f60*/  BSYNC.RECONVERGENT B0 ;  /* 0x0000000000007941 */ /* 0x000fea0003800200 */
.L_x_29:
[----:B------:R-:W-:Y:S01]  /*1f70*/  UIADD3 UR4, UPT, UPT, UR5, 0x1, URZ ;  /* 0x0000000105047890 */ /* 0x000fe2000fffe0ff */
[----:B------:R-:W-:Y:S01]  /*1f80*/  BSSY.RECONVERGENT B0, `(.L_x_31) ;  /* 0x000002b000007945 */ /* 0x000fe20003800200 */
[----:B------:R-:W-:Y:S02]  /*1f90*/  ELECT P0, URZ, PT ;  /* 0x0000000000ff782f */ /* 0x000fe40003800000 */
[----:B------:R-:W-:-:S04]  /*1fa0*/  UISETP.NE.AND UP0, UPT, UR4, 0x5, UPT ;  /* 0x000000050400788c */ /* 0x000fc8000bf05270 */
[----:B------:R-:W-:Y:S02]  /*1fb0*/  USEL UR7, URZ, 0x1, UP0 ;  /* 0x00000001ff077887 */ /* 0x000fe40008000000 */
[----:B------:R-:W-:-:S04]  /*1fc0*/  USEL UR29, UR4, URZ, UP0 ;  /* 0x000000ff041d7287 */ /* 0x000fc80008000000 */
[----:B------:R-:W-:Y:S01]  /*1fd0*/  ULEA UR4, UR29, UR21, 0x3 ;  /* 0x000000151d047291 */ /* 0x000fe2000f8e18ff */
[----:B------:R-:W-:-:S04]  /*1fe0*/  LOP3.LUT R12, R12, UR7, RZ, 0x3c, !PT ;  /* 0x000000070c0c7c12 */ /* 0x000fc8000f8e3cff */
[----:B-1----:R-:W-:-:S04]  /*1ff0*/  SHF.L.U32 R0, R12, 0x1f, RZ ;  /* 0x0000001f0c007819 */ /* 0x002fc800000006ff */
[----:B------:R1:W3:Y:S01]  /*2000*/  SYNCS.PHASECHK.TRANS64.TRYWAIT P1, [UR4+0x28], R0 ;  /* 0x00002800ff0075a7 */ /* 0x0002e20008021104 */
[----:B------:R-:W-:Y:S05]  /*2010*/  @!P0 BRA `(.L_x_32) ;  /* 0x0000000000848947 */ /* 0x000fea0003800000 */
[----:B------:R-:W-:Y:S02]  /*2020*/  ULEA UR24, UR5, UR39, 0xe ;  /* 0x0000002705187291 */ /* 0x000fe4000f8e70ff */
[----:B------:R-:W-:Y:S02]  /*2030*/  ULEA UR8, UR5, UR38, 0xc ;  /* 0x0000002605087291 */ /* 0x000fe4000f8e60ff */
[----:B------:R-:W-:Y:S02]  /*2040*/  UIADD3 UR22, UP1, UPT, UR46, 0x80, URZ ;  /* 0x000000802e167890 */ /* 0x000fe4000ff3e0ff */
[----:B------:R-:W-:Y:S02]  /*2050*/  ULEA UR24, UR24, UR21, 0x1 ;  /* 0x0000001518187291 */ /* 0x000fe4000f8e08ff */
[----:B------:R-:W-:Y:S02]  /*2060*/  UIADD3 UR14, UP0, UPT, UR46, 0x180, URZ ;  /* 0x000001802e0e7890 */ /* 0x000fe4000ff1e0ff */
[----:B------:R-:W-:-:S02]  /*2070*/  ULEA UR8, UR8, UR21, 0x1 ;  /* 0x0000001508087291 */ /* 0x000fc4000f8e08ff */
[----:B------:R-:W-:Y:S02]  /*2080*/  UIADD3 UR34, UPT, UPT, UR26, -0x40, URZ ;  /* 0xffffffc01a227890 */ /* 0x000fe4000fffe0ff */
[----:B------:R-:W-:Y:S02]  /*2090*/  ULOP3.LUT UR33, UR6, 0xfefffff8, URZ, 0xc0, !UPT ;  /* 0xfefffff806217892 */ /* 0x000fe4000f8ec0ff */
[----:B------:R-:W-:Y:S02]  /*20a0*/  UIADD3.X UR23, UPT, UPT, URZ, UR47, URZ, UP1, !UPT ;  /* 0x0000002fff177290 */ /* 0x000fe40008ffe4ff */
[----:B------:R-:W-:Y:S02]  /*20b0*/  UIADD3 UR32, UPT, UPT, UR24, 0x6400, URZ ;  /* 0x0000640018207890 */ /* 0x000fe4000fffe0ff */
[----:B------:R-:W-:Y:S02]  /*20c0*/  UPRMT UR7, URZ, 0x5410, UR37 ;  /* 0x00005410ff077896 */ /* 0x000fe40008000025 */
[----:B------:R-:W-:-:S02]  /*20d0*/  UIADD3 UR24, UPT, UPT, UR24, 0xa400, URZ ;  /* 0x0000a40018187890 */ /* 0x000fc4000fffe0ff */
[----:B------:R-:W-:Y:S02]  /*20e0*/  UIADD3.X UR15, UPT, UPT, URZ, UR47, URZ, UP0, !UPT ;  /* 0x0000002fff0f7290 */ /* 0x000fe400087fe4ff */
[----:B------:R-:W-:Y:S02]  /*20f0*/  UIADD3 UR16, UPT, UPT, UR8, 0x2e400, URZ ;  /* 0x0002e40008107890 */ /* 0x000fe4000fffe0ff */
[----:B------:R-:W-:Y:S02]  /*2100*/  UPRMT UR4, URZ, 0x5410, UR31 ;  /* 0x00005410ff047896 */ /* 0x000fe4000800001f */
[----:B------:R-:W-:Y:S01]  /*2110*/  UIADD3 UR8, UPT, UPT, UR8, 0x2f400, URZ ;  /* 0x0002f40008087890 */ /* 0x000fe2000fffe0ff */
[----:B------:R-:W-:Y:S01]  /*2120*/  UMOV UR44, 0x0 ;  /* 0x00000000002c7882 */ /* 0x000fe20000000000 */
[----:B------:R-:W-:Y:S01]  /*2130*/  UMOV UR45, 0x10000000 ;  /* 0x10000000002d7882 */ /* 0x000fe20000000000 */
[----:B------:R-:W-:Y:S01]  /*2140*/  UMOV UR27, UR35 ;  /* 0x00000023001b7c82 */ /* 0x000fe20008000000 */
[----:B------:R-:W-:Y:S01]  /*2150*/  UMOV UR28, UR36 ;  /* 0x00000024001c7c82 */ /* 0x000fe20008000000 */
[----:B------:R-:W-:Y:S01]  /*2160*/  UMOV UR25, UR33 ;  /* 0x0000002100197c82 */ /* 0x000fe20008000000 */
[----:B------:R-:W-:Y:S01]  /*2170*/  UMOV UR20, UR36 ;  /* 0x0000002400147c82 */ /* 0x000fe20008000000 */
[----:B------:R-:W-:Y:S01]  /*2180*/  UMOV UR17, UR33 ;  /* 0x0000002100117c82 */ /* 0x000fe20008000000 */
[----:B------:R-:W-:Y:S01]  /*2190*/  UMOV UR18, UR34 ;  /* 0x0000002200127c82 */ /* 0x000fe20008000000 */
[----:B------:R4:W-:Y:S01]  /*21a0*/  UTMALDG.3D.MULTICAST.2CTA [UR32], [UR22], UR7, desc[UR44] ;  /* 0x00002c20160073b4 */ /* 0x0009e20008211807 */
[----:B------:R-:W-:Y:S01]  /*21b0*/  UMOV UR10, UR26 ;  /* 0x0000001a000a7c82 */ /* 0x000fe20008000000 */
[----:B------:R-:W-:Y:S01]  /*21c0*/  UMOV UR11, UR19 ;  /* 0x00000013000b7c82 */ /* 0x000fe20008000000 */
[----:B------:R-:W-:Y:S01]  /*21d0*/  UMOV UR12, UR36 ;  /* 0x00000024000c7c82 */ /* 0x000fe20008000000 */
[----:B------:R-:W-:Y:S01]  /*21e0*/  UMOV UR9, UR33 ;  /* 0x0000002100097c82 */ /* 0x000fe20008000000 */
[----:B------:R4:W-:Y:S01]  /*21f0*/  UTMALDG.3D.MULTICAST.2CTA [UR24], [UR22], UR7, desc[UR44] ;  /* 0x00002c18160073b4 */ /* 0x0009e20008211807 */
[----:B------:R4:W-:Y:S01]  /*2200*/  UTMALDG.3D.MULTICAST.2CTA [UR16], [UR14], UR4, desc[UR44] ;  /* 0x00002c100e0073b4 */ /* 0x0009e20008211804 */
[----:B------:R4:W-:Y:S02]  /*2210*/  UTMALDG.3D.MULTICAST.2CTA [UR8], [UR14], UR4, desc[UR44] ;  /* 0x00002c080e0073b4 */ /* 0x0009e40008211804 */
[----:B----4-:R-:W-:Y:S01]  /*2220*/  NOP ;  /* 0x0000000000007918 */ /* 0x010fe20000000000 */
.L_x_32:
[----:B------:R-:W-:Y:S05]  /*2230*/  BSYNC.RECONVERGENT B0 ;  /* 0x0000000000007941 */ /* 0x000fea0003800200 */
.L_x_31:
[----:B------:R-:W-:Y:S01]  /*2240*/  UIADD3 UR26, UPT, UPT, UR26, 0x80, URZ ;  /* 0x000000801a1a7890 */ /* 0x000fe2000fffe0ff */
[----:B------:R-:W-:Y:S01]  /*2250*/  UMOV UR5, UR29 ;  /* 0x0000001d00057c82 */ /* 0x000fe20008000000 */
[----:B------:R-:W-:Y:S01]  /*2260*/  UMOV UR13, UR41 ;  /* 0x00000029000d7c82 */ /* 0x000fe20008000000 */
[----:B------:R-:W-:Y:S09]  /*2270*/  BRA.U UP2, `(.L_x_33) ;  /* 0xfffffff902f87547 */ /* 0x000ff2000b83ffff */
.L_x_25:
[----:B------:R-:W-:Y:S01]  /*2280*/  ULEA UR4, UR29, UR21, 0x3 ;  /* 0x000000151d047291 */ /* 0x000fe2000f8e18ff */
[----:B-1----:R-:W-:Y:S01]  /*2290*/  SHF.L.U32 R0, R12, 0x1f, RZ ;  /* 0x0000001f0c007819 */ /* 0x002fe200000006ff */
[----:B------:R-:W-:Y:S01]  /*22a0*/  @!P2 SYNCS.ARRIVE.TRANS64.A1T0 RZ, [UR21+0x88], RZ ;  /* 0x000088ffffffa9a7 */ /* 0x000fe20008100015 */
[----:B------:R-:W-:-:S06]  /*22b0*/  UISETP.GT.AND UP0, UPT, UR52, UR51, UPT ;  /* 0x000000333400728c */ /* 0x000fcc000bf04270 */
[----:B--23--:R1:W2:Y:S03]  /*22c0*/  SYNCS.PHASECHK.TRANS64.TRYWAIT P1, [UR4+0x28], R0 ;  /* 0x00002800ff0075a7 */ /* 0x00c2a60008021104 */
[----:B------:R-:W-:Y:S05]  /*22d0*/  BRA.U !UP0, `(.L_x_34) ;  /* 0x00000005080c7547 */ /* 0x000fea000b800000 */
[----:B------:R-:W-:Y:S01]  /*22e0*/  UIADD3 UR23, UPT, UPT, UR56, UR13, URZ ;  /* 0x0000000d38177290 */ /* 0x000fe2000fffe0ff */
[----:B------:R-:W-:-:S11]  /*22f0*/  UMOV UR6, UR29 ;  /* 0x0000001d00067c82 */ /* 0x000fd60008000000 */
.L_x_42:
[----:B------:R-:W-:Y:S01]  /*2300*/  ULEA UR7, UR6, UR21, 0x3 ;  /* 0x0000001506077291 */ /* 0x000fe2000f8e18ff */
[----:B--2---:R-:W-:Y:S01]  /*2310*/  @P4 MOV R2, 0x14000 ;  /* 0x0001400000024802 */ /* 0x004fe20000000f00 */
[----:B--23--:R-:W-:Y:S10]  /*2320*/  @P1 BRA `(.L_x_35) ;  /* 0x00000000000c1947 */ /* 0x00cff40003800000 */
[----:B------:R-:W-:-:S04]  /*2330*/  SHF.L.U32 R3, R12, 0x1f, RZ ;  /* 0x0000001f0c037819 */ /* 0x000fc800000006ff */
[----:B------:R-:W2:Y:S02]  /*2340*/  SYNCS.PHASECHK.TRANS64.TRYWAIT P0, [UR7+0x28], R3 ;  /* 0x00002803ff0075a7 */ /* 0x000ea40008001107 */
[----:B--2---:R-:W-:Y:S05]  /*2350*/  @!P0 BRA `(.L_x_36) ;  /* 0x0000006400b08947 */ /* 0x004fea0003800000 */
.L_x_35:
[----:B------:R2:W-:Y:S01]  /*2360*/  @P4 SYNCS.ARRIVE.TRANS64 RZ, [UR7], R2 ;  /* 0x00000002ffff49a7 */ /* 0x0005e20008000007 */
[----:B------:R-:W-:-:S04]  /*2370*/  ULOP3.LUT UR4, UR40, 0x2, URZ, 0xfc, !UPT ;  /* 0x0000000228047892 */ /* 0x000fc8000f8efcff */
[----:B------:R-:W-:-:S09]  /*2380*/  UISETP.NE.AND UP0, UPT, UR4, 0x2, UPT ;  /* 0x000000020400788c */ /* 0x000fd2000bf05270 */
[----:B------:R-:W-:Y:S05]  /*2390*/  BRA.U UP0, `(.L_x_37) ;  /* 0x0000000100047547 */ /* 0x000fea000b800000 */
[----:B------:R-:W-:Y:S05]  /*23a0*/  BPT.TRAP 0x1 ;  /* 0x000000040000795c */ /* 0x000fea0000300000 */
.L_x_37:
[----:B------:R-:W-:Y:S04]  /*23b0*/  BSSY.RECONVERGENT B0, `(.L_x_38) ;  /* 0x0000003000007945 */ /* 0x000fe80003800200 */
[----:B------:R-:W-:Y:S05]  /*23c0*/  @!P3 BRA `(.L_x_39) ;  /* 0x000000000004b947 */ /* 0x000fea0003800000 */
[----:B------:R-:W-:Y:S05]  /*23d0*/  BPT.TRAP 0x1 ;  /* 0x000000040000795c */ /* 0x000fea0000300000 */
.L_x_39:
[----:B------:R-:W-:Y:S05]  /*23e0*/  BSYNC.RECONVERGENT B0 ;  /* 0x0000000000007941 */ /* 0x000fea0003800200 */
.L_x_38:
        /* <DEDUP_REMOVED lines=15> */
[----:B------:R-:W-:Y:S02]  /*24e0*/  USHF.L.U32 UR34, UR13, 0x7, URZ ;  /* 0x000000070d227899 */ /* 0x000fe400080006ff */
[----:B------:R-:W-:-:S02]  /*24f0*/  UIADD3 UR14, UP0, UPT, UR46, 0x180, URZ ;  /* 0x000001802e0e7890 */ /* 0x000fc4000ff1e0ff */
[----:B------:R-:W-:Y:S02]  /*2500*/  ULEA UR8, UR8, UR21, 0x1 ;  /* 0x0000001508087291 */ /* 0x000fe4000f8e08ff */
[----:B------:R-:W-:Y:S02]  /*2510*/  ULOP3.LUT UR33, UR7, 0xfefffff8, URZ, 0xc0, !UPT ;  /* 0xfefffff807217892 */ /* 0x000fe4000f8ec0ff */
[----:B------:R-:W-:Y:S02]  /*2520*/  UIADD3.X UR5, UPT, UPT, URZ, UR47, URZ, UP1, !UPT ;  /* 0x0000002fff057290 */ /* 0x000fe40008ffe4ff */
[----:B------:R-:W-:Y:S02]  /*2530*/  UIADD3 UR32, UPT, UPT, UR24, 0x6400, URZ ;  /* 0x0000640018207890 */ /* 0x000fe4000fffe0ff */
[----:B------:R-:W-:Y:S02]  /*2540*/  UPRMT UR10, URZ, 0x5410, UR37 ;  /* 0x00005410ff0a7896 */ /* 0x000fe40008000025 */
[----:B------:R-:W-:-:S02]  /*2550*/  UIADD3 UR26, UPT, UPT, UR34, 0x40, URZ ;  /* 0x00000040221a7890 */ /* 0x000fc4000fffe0ff */
[----:B------:R-:W-:Y:S02]  /*2560*/  UIADD3 UR24, UPT, UPT, UR24, 0xa400, URZ ;  /* 0x0000a40018187890 */ /* 0x000fe4000fffe0ff */
        /* <DEDUP_REMOVED lines=9> */
[----:B------:R-:W-:Y:S01]  /*2600*/  UTMALDG.3D.MULTICAST.2CTA [UR32], [UR4], UR10, desc[UR44] ;  /* 0x00002c20040073b4 */ /* 0x000fe2000821180a */
[----:B------:R-:W-:Y:S01]  /*2610*/  UMOV UR20, UR36 ;  /* 0x0000002400147c82 */ /* 0x000fe20008000000 */
[----:B------:R-:W-:Y:S01]  /*2620*/  UMOV UR17, UR33 ;  /* 0x0000002100117c82 */ /* 0x000fe20008000000 */
[----:B------:R-:W-:Y:S01]  /*2630*/  UMOV UR18, UR34 ;  /* 0x0000002200127c82 */ /* 0x000fe20008000000 */
[----:B------:R-:W-:Y:S01]  /*2640*/  UMOV UR11, UR19 ;  /* 0x00000013000b7c82 */ /* 0x000fe20008000000 */
[----:B------:R-:W-:Y:S01]  /*2650*/  UMOV UR12, UR36 ;  /* 0x00000024000c7c82 */ /* 0x000fe20008000000 */
[----:B------:R-:W-:Y:S01]  /*2660*/  UMOV UR9, UR33 ;  /* 0x0000002100097c82 */ /* 0x000fe20008000000 */
[----:B------:R4:W-:Y:S01]  /*2670*/  UTMALDG.3D.MULTICAST.2CTA [UR24], [UR4], UR10, desc[UR44] ;  /* 0x00002c18040073b4 */ /* 0x0009e2000821180a */
[----:B------:R1:W-:Y:S01]  /*2680*/  UTMALDG.3D.MULTICAST.2CTA [UR16], [UR14], UR22, desc[UR44] ;  /* 0x00002c100e0073b4 */ /* 0x0003e20008211816 */
[----:B----4-:R-:W-:-:S02]  /*2690*/  UMOV UR10, UR26 ;  /* 0x0000001a000a7c82 */ /* 0x010fc40008000000 */
[----:B------:R1:W-:Y:S02]  /*26a0*/  UTMALDG.3D.MULTICAST.2CTA [UR8], [UR14], UR22, desc[UR44] ;  /* 0x00002c080e0073b4 */ /* 0x0003e40008211816 */
[----:B-1----:R-:W-:Y:S01]  /*26b0*/  NOP ;  /* 0x0000000000007918 */ /* 0x002fe20000000000 */
.L_x_41:
[----:B------:R-:W-:Y:S05]  /*26c0*/  BSYNC.RECONVERGENT B0 ;  /* 0x0000000000007941 */ /* 0x000fea0003800200 */
.L_x_40:
[----:B------:R-:W-:Y:S01]  /*26d0*/  UIADD3 UR13, UPT, UPT, UR13, 0x1, URZ ;  /* 0x000000010d0d7890 */ /* 0x000fe2000fffe0ff */
[----:B------:R-:W-:-:S03]  /*26e0*/  UMOV UR6, UR29 ;  /* 0x0000001d00067c82 */ /* 0x000fc60008000000 */
[----:B------:R-:W-:-:S09]  /*26f0*/  UISETP.NE.AND UP0, UPT, UR13, UR23, UPT ;  /* 0x000000170d00728c */ /* 0x000fd2000bf05270 */
[----:B------:R-:W-:Y:S05]  /*2700*/  BRA.U UP0, `(.L_x_42) ;  /* 0xfffffff900fc7547 */ /* 0x000fea000b83ffff */
.L_x_34:
[C---:B------:R-:W-:Y:S01]  /*2710*/  LEA R3, R11.reuse, UR21, 0x3 ;  /* 0x000000150b037c11 */ /* 0x040fe2000f8e18ff */
[----:B------:R-:W-:Y:S01]  /*2720*/  NOP ;  /* 0x0000000000007918 */ /* 0x000fe20000000000 */
[----:B-1----:R-:W-:Y:S02]  /*2730*/  SHF.L.U32 R0, R10, 0x1f, RZ ;  /* 0x0000001f0a007819 */ /* 0x002fe400000006ff */
[----:B------:R-:W-:Y:S02]  /*2740*/  LEA R5, R11, UR21, 0x4 ;  /* 0x000000150b057c11 */ /* 0x000fe4000f8e20ff */
[----:B------:R-:W1:Y:S02]  /*2750*/  SYNCS.PHASECHK.TRANS64.TRYWAIT P0, [R3+URZ+0x90], R0 ;  /* 0x00009000030075a7 */ /* 0x000e6400080011ff */
[----:B-1----:R-:W-:Y:S05]  /*2760*/  @!P0 BRA `(.L_x_43) ;  /* 0x0000006000c48947 */ /* 0x002fea0003800000 */
.L_x_141:
[----:B------:R-:W4:Y:S01]  /*2770*/  LDS.128 R4, [R5+0x120] ;  /* 0x0001200005047984 */ /* 0x000f220000000c00 */
[----:B------:R-:W-:Y:S01]  /*2780*/  UISETP.GE.AND UP0, UPT, UR42, 0x1, UPT ;  /* 0x000000012a00788c */ /* 0x000fe2000bf06270 */
[----:B------:R-:W-:Y:S01]  /*2790*/  @!PT LDS RZ, [RZ] ;  /* 0x00000000fffff984 */ /* 0x000fe20000000800 */
[----:B------:R-:W-:Y:S01]  /*27a0*/  @!PT LDS RZ, [RZ] ;  /* 0x00000000fffff984 */ /* 0x000fe20000000800 */
[----:B------:R-:W-:Y:S01]  /*27b0*/  @!PT LDS RZ, [RZ] ;  /* 0x00000000fffff984 */ /* 0x000fe20000000800 */
[----:B------:R-:W-:Y:S01]  /*27c0*/  @!PT LDS RZ, [RZ] ;  /* 0x00000000fffff984 */ /* 0x000fe20000000800 */
[----:B------:R1:W-:Y:S06]  /*27d0*/  MEMBAR.ALL.CTA ;  /* 0x0000000000007992 */ /* 0x0003ec0000008000 */
[----:B-1----:R-:W1:Y:S01]  /*27e0*/  FENCE.VIEW.ASYNC.S ;  /* 0x00000000000073c6 */ /* 0x002e620000000000 */
[----:B----4-:R-:W-:-:S13]  /*27f0*/  LOP3.LUT P0, RZ, R6, 0x1, RZ, 0xc0, !PT ;  /* 0x0000000106ff7812 */ /* 0x010fda000780c0ff */
[----:B-1----:R-:W-:Y:S01]  /*2800*/  VOTEU.ANY UP1, P0 ;  /* 0x0000000000ff7886 */ /* 0x002fe20000020100 */
[----:B------:R-:W-:-:S13]  /*2810*/  PLOP3.LUT P0, PT, PT, PT, UP1, 0x80, 0x8 ;  /* 0x000000000008781c */ /* 0x000fda0003f0f018 */
[----:B------:R-:W-:Y:S02]  /*2820*/  @P0 LOP3.LUT R0, R5, 0xffff, RZ, 0xc0, !PT ;  /* 0x0000ffff05000812 */ /* 0x000fe400078ec0ff */
[----:B--2---:R-:W-:Y:S02]  /*2830*/  @P0 MOV R2, R4 ;  /* 0x0000000400020202 */ /* 0x004fe40000000f00 */
[----:B------:R-:W-:Y:S01]  /*2840*/  @P0 R2UR UR5, R0 ;  /* 0x00000000000502ca */ /* 0x000fe200000e0000 */
[----:B------:R-:W-:Y:S01]  /*2850*/  VIADD R0, R3, 0xa0 ;  /* 0x000000a003007836 */ /* 0x000fe20000000000 */
[----:B------:R-:W-:Y:S02]  /*2860*/  @P0 SHF.R.U32.HI R4, RZ, 0x10, R5 ;  /* 0x00000010ff040819 */ /* 0x000fe40000011605 */
[----:B------:R-:W-:Y:S02]  /*2870*/  @P0 R2UR UR6, R2 ;  /* 0x00000000020602ca */ /* 0x000fe400000e0000 */
[----:B------:R-:W-:-:S02]  /*2880*/  PRMT R0, RZ, 0x654, R0 ;  /* 0x00000654ff007816 */ /* 0x000fc40000000000 */
[----:B------:R-:W-:Y:S02]  /*2890*/  @P0 R2UR UR4, R4 ;  /* 0x00000000040402ca */ /* 0x000fe400000e0000 */
[----:B------:R1:W-:Y:S03]  /*28a0*/  SYNCS.ARRIVE.TRANS64.RED.A1T0 RZ, [R0+URZ], RZ ;  /* 0x000000ff00ff79a7 */ /* 0x0003e600081004ff */
[----:B------:R-:W-:-:S04]  /*28b0*/  @UP1 UMOV UR43, UR5 ;  /* 0x00000005002b1c82 */ /* 0x000fc80008000000 */
[----:B------:R-:W-:-:S04]  /*28c0*/  @UP1 UMOV UR48, UR6 ;  /* 0x0000000600301c82 */ /* 0x000fc80008000000 */
[----:B------:R-:W-:Y:S01]  /*28d0*/  @UP1 UMOV UR36, UR4 ;  /* 0x0000000400241c82 */ /* 0x000fe20008000000 */
[----:B------:R-:W-:Y:S05]  /*28e0*/  BRA.U !UP0, `(.L_x_44) ;  /* 0x0000000108d47547 */ /* 0x000fea000b800000 */
[----:B------:R-:W2:Y:S01]  /*28f0*/  LDCU.128 UR12, c[0x0][0xb10] ;  /* 0x00016200ff0c77ac */ /* 0x000ea20008000c00 */
[----:B------:R-:W4:Y:S01]  /*2900*/  LDCU UR22, c[0x0][0xb20] ;  /* 0x00016400ff1677ac */ /* 0x000f220008000800 */
[----:B------:R-:W3:Y:S01]  /*2910*/  LDCU UR20, c[0x0][0xb0c] ;  /* 0x00016180ff1477ac */ /* 0x000ee20008000800 */
[----:B------:R-:W1:Y:S01]  /*2920*/  LDCU.64 UR8, c[0x0][0xb28] ;  /* 0x00016500ff0877ac */ /* 0x000e620008000a00 */
[----:B------:R-:W-:Y:S02]  /*2930*/  UISETP.NE.AND UP3, UPT, UR42, 0x1, UPT ;  /* 0x000000012a00788c */ /* 0x000fe4000bf65270 */
[----:B--2---:R-:W-:Y:S02]  /*2940*/  UIMAD.WIDE.U32 UR6, UR49, UR15, URZ ;  /* 0x0000000f310672a5 */ /* 0x004fe4000f8e00ff */
[----:B------:R-:W-:Y:S02]  /*2950*/  UIMAD.WIDE.U32 UR4, UR50, UR12, URZ ;  /* 0x0000000c320472a5 */ /* 0x000fe4000f8e00ff */
[----:B------:R-:W-:-:S02]  /*2960*/  UISETP.NE.AND UP0, UPT, UR14, 0x1, UPT ;  /* 0x000000010e00788c */ /* 0x000fc4000bf05270 */
[----:B------:R-:W-:Y:S01]  /*2970*/  UIMAD.WIDE.U32 UR18, UR43, UR15, URZ ;  /* 0x0000000f2b1272a5 */ /* 0x000fe2000f8e00ff */
[----:B------:R-:W-:Y:S02]  /*2980*/  UMOV UR6, UR7 ;  /* 0x0000000700067c82 */ /* 0x000fe40008000000 */
[----:B------:R-:W-:Y:S01]  /*2990*/  UMOV UR4, UR5 ;  /* 0x0000000500047c82 */ /* 0x000fe20008000000 */
[----:B----4-:R-:W-:Y:S02]  /*29a0*/  USHF.R.U32.HI UR6, URZ, UR22, UR6 ;  /* 0x00000016ff067299 */ /* 0x010fe40008011606 */
[----:B---3--:R-:W-:Y:S02]  /*29b0*/  UISETP.NE.AND UP2, UPT, UR20, 0x1, UPT ;  /* 0x000000011400788c */ /* 0x008fe4000bf45270 */
[----:B------:R-:W-:Y:S02]  /*29c0*/  USHF.R.U32.HI UR4, URZ, UR13, UR4 ;  /* 0x0000000dff047299 */ /* 0x000fe40008011604 */
[----:B------:R-:W-:-:S02]  /*29d0*/  USEL UR5, UR49, UR6, !UP0 ;  /* 0x0000000631057287 */ /* 0x000fc4000c000000 */
[----:B------:R-:W-:Y:S02]  /*29e0*/  USEL UR6, UR50, UR4, !UP2 ;  /* 0x0000000432067287 */ /* 0x000fe4000d000000 */
[----:B-1----:R-:W-:Y:S01]  /*29f0*/  UIMAD.WIDE.U32 UR10, UR5, UR8, URZ ;  /* 0x00000008050a72a5 */ /* 0x002fe2000f8e00ff */
[----:B------:R-:W-:Y:S01]  /*2a00*/  UMOV UR4, UR19 ;  /* 0x0000001300047c82 */ /* 0x000fe20008000000 */
[----:B------:R-:W-:Y:S02]  /*2a10*/  UIMAD.WIDE.U32 UR16, UR48, UR12, URZ ;  /* 0x0000000c301072a5 */ /* 0x000fe4000f8e00ff */
[----:B------:R-:W-:-:S03]  /*2a20*/  UIMAD.WIDE.U32 UR18, UR6, UR8, URZ ;  /* 0x00000008061272a5 */ /* 0x000fc6000f8e00ff */
[----:B------:R-:W-:Y:S01]  /*2a30*/  UMOV UR10, UR11 ;  /* 0x0000000b000a7c82 */ /* 0x000fe20008000000 */
[----:B------:R-:W-:Y:S02]  /*2a40*/  USHF.R.U32.HI UR4, URZ, UR22, UR4 ;  /* 0x00000016ff047299 */ /* 0x000fe40008011604 */
[----:B------:R-:W-:Y:S01]  /*2a50*/  @UP3 USHF.R.U32.HI UR5, URZ, UR9, UR10 ;  /* 0x00000009ff053299 */ /* 0x000fe2000801160a */
[----:B------:R-:W-:Y:S01]  /*2a60*/  UMOV UR16, UR17 ;  /* 0x0000001100107c82 */ /* 0x000fe20008000000 */
[----:B------:R-:W-:Y:S01]  /*2a70*/  UMOV UR18, UR19 ;  /* 0x0000001300127c82 */ /* 0x000fe20008000000 */
[----:B------:R-:W-:Y:S02]  /*2a80*/  USHF.R.U32.HI UR13, URZ, UR13, UR16 ;  /* 0x0000000dff0d7299 */ /* 0x000fe40008011610 */
[----:B------:R-:W-:Y:S02]  /*2a90*/  USEL UR4, UR43, UR4, !UP0 ;  /* 0x000000042b047287 */ /* 0x000fe4000c000000 */
[----:B------:R-:W-:-:S02]  /*2aa0*/  @UP3 USHF.R.U32.HI UR6, URZ, UR9, UR18 ;  /* 0x00000009ff063299 */ /* 0x000fc40008011612 */
[----:B------:R-:W-:Y:S02]  /*2ab0*/  UIMAD UR7, UR42, UR5, URZ ;  /* 0x000000052a0772a4 */ /* 0x000fe4000f8e02ff */
[----:B------:R-:W-:Y:S02]  /*2ac0*/  USEL UR5, UR48, UR13, !UP2 ;  /* 0x0000000d30057287 */ /* 0x000fe4000d000000 */
[----:B------:R-:W-:Y:S02]  /*2ad0*/  UIMAD UR10, UR42, UR6, URZ ;  /* 0x000000062a0a72a4 */ /* 0x000fe4000f8e02ff */
[----:B------:R-:W-:Y:S02]  /*2ae0*/  UISETP.GE.AND UP0, UPT, UR4, UR7, UPT ;  /* 0x000000070400728c */ /* 0x000fe4000bf06270 */
[----:B------:R-:W-:Y:S02]  /*2af0*/  UIMAD.WIDE.U32 UR12, UR4, UR8, URZ ;  /* 0x00000008040c72a5 */ /* 0x000fe4000f8e00ff */
[----:B------:R-:W-:-:S02]  /*2b00*/  UISETP.GE.OR UP0, UPT, UR5, UR10, UP0 ;  /* 0x0000000a0500728c */ /* 0x000fc40008706670 */
        /* <DEDUP_REMOVED lines=19> */
.L_x_44:
[----:B------:R-:W2:Y:S02]  /*2c40*/  LDCU UR4, c[0x0][0xb30] ;  /* 0x00016600ff0477ac */ /* 0x000ea40008000800 */
[----:B--2---:R-:W-:-:S09]  /*2c50*/  UISETP.NE.AND UP0, UPT, UR4, 0x1, UPT ;  /* 0x000000010400788c */ /* 0x004fd2000bf05270 */
[----:B------:R-:W-:Y:S05]  /*2c60*/  BRA.U UP0, `(.L_x_45) ;  /* 0x0000000100447547 */ /* 0x000fea000b800000 */
[----:B------:R-:W2:Y:S01]  /*2c70*/  LDCU.128 UR8, c[0x0][0xb10] ;  /* 0x00016200ff0877ac */ /* 0x000ea20008000c00 */
[----:B------:R-:W4:Y:S01]  /*2c80*/  LDCU UR12, c[0x0][0xb0c] ;  /* 0x00016180ff0c77ac */ /* 0x000f220008000800 */
[----:B------:R-:W1:Y:S01]  /*2c90*/  LDCU UR13, c[0x0][0xb20] ;  /* 0x00016400ff0d77ac */ /* 0x000e620008000800 */
[----:B--2---:R-:W-:Y:S02]  /*2ca0*/  UIMAD.WIDE.U32 UR6, UR48, UR8, URZ ;  /* 0x00000008300672a5 */ /* 0x004fe4000f8e00ff */
[----:B------:R-:W-:Y:S02]  /*2cb0*/  UIMAD.WIDE.U32 UR4, UR43, UR11, URZ ;  /* 0x0000000b2b0472a5 */ /* 0x000fe4000f8e00ff */
[----:B----4-:R-:W-:Y:S02]  /*2cc0*/  UISETP.NE.AND UP2, UPT, UR12, 0x1, UPT ;  /* 0x000000010c00788c */ /* 0x010fe4000bf45270 */
[----:B------:R-:W-:Y:S01]  /*2cd0*/  UISETP.NE.AND UP0, UPT, UR10, 0x1, UPT ;  /* 0x000000010a00788c */ /* 0x000fe2000bf05270 */
[----:B------:R-:W-:-:S02]  /*2ce0*/  UMOV UR6, UR7 ;  /* 0x0000000700067c82 */ /* 0x000fc40008000000 */
[----:B------:R-:W-:Y:S01]  /*2cf0*/  UMOV UR4, UR5 ;  /* 0x0000000500047c82 */ /* 0x000fe20008000000 */
[----:B------:R-:W-:Y:S02]  /*2d00*/  USHF.R.U32.HI UR9, URZ, UR9, UR6 ;  /* 0x00000009ff097299 */ /* 0x000fe40008011606 */
[----:B-1----:R-:W-:Y:S02]  /*2d10*/  USHF.R.U32.HI UR4, URZ, UR13, UR4 ;  /* 0x0000000dff047299 */ /* 0x002fe40008011604 */
[----:B------:R-:W-:Y:S02]  /*2d20*/  USEL UR5, UR48, UR9, !UP2 ;  /* 0x0000000930057287 */ /* 0x000fe4000d000000 */
[----:B------:R-:W-:-:S04]  /*2d30*/  USEL UR4, UR43, UR4, !UP0 ;  /* 0x000000042b047287 */ /* 0x000fc8000c000000 */
[----:B------:R-:W-:Y:S02]  /*2d40*/  UIADD3 UR6, UPT, UPT, UR5, -UR4, URZ ;  /* 0x8000000405067290 */ /* 0x000fe4000fffe0ff */
[----:B------:R-:W-:Y:S02]  /*2d50*/  UIADD3 UR4, UPT, UPT, -UR5, UR4, URZ ;  /* 0x0000000405047290 */ /* 0x000fe4000fffe1ff */
[----:B------:R-:W-:Y:S02]  /*2d60*/  UIMAD UR43, UR6, UR10, UR43 ;  /* 0x0000000a062b72a4 */ /* 0x000fe4000f8e022b */
[----:B------:R-:W-:-:S12]  /*2d70*/  UIMAD UR48, UR4, UR12, UR48 ;  /* 0x0000000c043072a4 */ /* 0x000fd8000f8e0230 */
.L_x_45:
[----:B------:R-:W-:Y:S01]  /*2d80*/  VIADD R11, R11, 0x1 ;  /* 0x000000010b0b7836 */ /* 0x000fe20000000000 */
[----:B------:R-:W-:Y:S02]  /*2d90*/  R2UR UR5, R91 ;  /* 0x000000005b0572ca */ /* 0x000fe400000e0000 */
[----:B------:R-:W-:Y:S02]  /*2da0*/  R2UR UR4, R90 ;  /* 0x000000005a0472ca */ /* 0x000fe400000e0000 */
[C---:B------:R-:W-:Y:S02]  /*2db0*/  ISETP.NE.AND P0, PT, R11.reuse, 0x2, PT ;  /* 0x000000020b00780c */ /* 0x040fe40003f05270 */
[----:B------:R-:W-:Y:S02]  /*2dc0*/  PLOP3.LUT P2, PT, PT, PT, PT, 0x80, 0x8 ;  /* 0x000000000008781c */ /* 0x000fe40003f4f070 */
[----:B------:R-:W-:Y:S02]  /*2dd0*/  SEL R3, RZ, 0x1, P0 ;  /* 0x00000001ff037807 */ /* 0x000fe40000000000 */
[----:B------:R-:W-:-:S02]  /*2de0*/  SEL R11, R11, RZ, P0 ;  /* 0x000000ff0b0b7207 */ /* 0x000fc40000000000 */
[----:B------:R-:W-:Y:S01]  /*2df0*/  LOP3.LUT R10, R10, R3, RZ, 0x3c, !PT ;  /* 0x000000030a0a7212 */ /* 0x000fe200078e3cff */
[----:B------:R-:W-:Y:S02]  /*2e00*/  UIADD3 UR25, UPT, UPT, UR48, UR5, URZ ;  /* 0x0000000530197290 */ /* 0x000fe4000fffe0ff */
[----:B------:R-:W-:Y:S01]  /*2e10*/  UIADD3 UR26, UPT, UPT, UR43, UR4, URZ ;  /* 0x000000042b1a7290 */ /* 0x000fe2000fffe0ff */
[----:B------:R-:W-:Y:S11]  /*2e20*/  BRA.U UP1, `(.L_x_46) ;  /* 0xffffffed018c7547 */ /* 0x000ff6000b83ffff */
[----:B------:R-:W-:Y:S01]  /*2e30*/  UIADD3 UR21, UPT, UPT, UR21, 0x28, URZ ;  /* 0x0000002815157890 */ /* 0x000fe2000fffe0ff */
[----:B------:R-:W-:-:S03]  /*2e40*/  SHF.L.U32 R3, R12, 0x1f, RZ ;  /* 0x0000001f0c037819 */ /* 0x000fc600000006ff */
[----:B------:R-:W-:-:S09]  /*2e50*/  ULEA UR4, UR29, UR21, 0x3 ;  /* 0x000000151d047291 */ /* 0x000fd2000f8e18ff */
[----:B------:R-:W2:Y:S02]  /*2e60*/  SYNCS.PHASECHK.TRANS64.TRYWAIT P0, [UR4], R3 ;  /* 0x00000003ff0075a7 */ /* 0x000ea40008001104 */
[----:B--2---:R-:W-:Y:S05]  /*2e70*/  @!P0 BRA `(.L_x_47) ;  /* 0x0000005c00148947 */ /* 0x004fea0003800000 */
.L_x_143:
[----:B------:R-:W-:-:S04]  /*2e80*/  UIADD3 UR4, UPT, UPT, UR29, 0x1, URZ ;  /* 0x000000011d047890 */ /* 0x000fc8000fffe0ff */
[----:B------:R-:W-:-:S04]  /*2e90*/  UISETP.NE.AND UP0, UPT, UR4, 0x5, UPT ;  /* 0x000000050400788c */ /* 0x000fc8000bf05270 */
[----:B------:R-:W-:Y:S02]  /*2ea0*/  USEL UR6, URZ, 0x1, UP0 ;  /* 0x00000001ff067887 */ /* 0x000fe40008000000 */
[----:B------:R-:W-:-:S04]  /*2eb0*/  USEL UR4, UR4, URZ, UP0 ;  /* 0x000000ff04047287 */ /* 0x000fc80008000000 */
[----:B------:R-:W-:Y:S01]  /*2ec0*/  ULEA UR5, UR4, UR21, 0x3 ;  /* 0x0000001504057291 */ /* 0x000fe2000f8e18ff */
[----:B------:R-:W-:-:S04]  /*2ed0*/  LOP3.LUT R2, R12, UR6, RZ, 0x3c, !PT ;  /* 0x000000060c027c12 */ /* 0x000fc8000f8e3cff */
[----:B-1----:R-:W-:-:S04]  /*2ee0*/  SHF.L.U32 R3, R2, 0x1f, RZ ;  /* 0x0000001f02037819 */ /* 0x002fc800000006ff */
[----:B------:R-:W1:Y:S02]  /*2ef0*/  SYNCS.PHASECHK.TRANS64.TRYWAIT P0, [UR5], R3 ;  /* 0x00000003ff0075a7 */ /* 0x000e640008001105 */
[----:B-1----:R-:W-:Y:S05]  /*2f00*/  @!P0 BRA `(.L_x_48) ;  /* 0x0000005c00088947 */ /* 0x002fea0003800000 */
.L_x_145:
        /* <DEDUP_REMOVED lines=9> */
.L_x_147:
        /* <DEDUP_REMOVED lines=9> */
.L_x_149:
[----:B------:R-:W-:-:S04]  /*3030*/  UIADD3 UR4, UPT, UPT, UR4, 0x1, URZ ;  /* 0x0000000104047890 */ /* 0x000fc8000fffe0ff */
[----:B------:R-:W-:-:S04]  /*3040*/  UISETP.NE.AND UP0, UPT, UR4, 0x5, UPT ;  /* 0x000000050400788c */ /* 0x000fc8000bf05270 */
[----:B------:R-:W-:Y:S02]  /*3050*/  USEL UR5, URZ, 0x1, UP0 ;  /* 0x00000001ff057887 */ /* 0x000fe40008000000 */
[----:B------:R-:W-:-:S04]  /*3060*/  USEL UR4, UR4, URZ, UP0 ;  /* 0x000000ff04047287 */ /* 0x000fc80008000000 */
[----:B------:R-:W-:Y:S01]  /*3070*/  ULEA UR4, UR4, UR21, 0x3 ;  /* 0x0000001504047291 */ /* 0x000fe2000f8e18ff */
[----:B-1----:R-:W-:-:S04]  /*3080*/  LOP3.LUT R3, R2, UR5, RZ, 0x3c, !PT ;  /* 0x0000000502037c12 */ /* 0x002fc8000f8e3cff */
[----:B------:R-:W-:Y:S01]  /*3090*/  SHF.L.U32 R3, R3, 0x1f, RZ ;  /* 0x0000001f03037819 */ /* 0x000fe200000006ff */
[----:B------:R-:W-:-:S07]  /*30a0*/  IMAD.U32 R0, RZ, RZ, UR4 ;  /* 0x00000004ff007e24 */ /* 0x000fce000f8e00ff */
.L_x_51:
[----:B-1----:R1:W2:Y:S02]  /*30b0*/  SYNCS.PHASECHK.TRANS64.TRYWAIT P0, [R0+URZ], R3 ;  /* 0x00000003000075a7 */ /* 0x0022a400080011ff */
[----:B--2---:R-:W-:Y:S05]  /*30c0*/  @!P0 NANOSLEEP.SYNCS 0x989680 ;  /* 0x009896800000895d */ /* 0x004fea0003900000 */
[----:B------:R-:W2:Y:S02]  /*30d0*/  @!P0 SYNCS.PHASECHK.TRANS64 P0, [R0+URZ], R3 ;  /* 0x00000003000085a7 */ /* 0x000ea400080010ff */
[----:B--2---:R-:W-:Y:S05]  /*30e0*/  @P0 EXIT ;  /* 0x000000000000094d */ /* 0x004fea0003800000 */
[----:B------:R-:W-:Y:S05]  /*30f0*/  BRA `(.L_x_51) ;  /* 0xfffffffc00ec7947 */ /* 0x000fea000383ffff */
.L_x_22:
[----:B------:R-:W-:-:S04]  /*3100*/  UISETP.NE.AND UP0, UPT, UR55, URZ, UPT ;  /* 0x000000ff3700728c */ /* 0x000fc8000bf05270 */
[----:B------:R-:W-:-:S09]  /*3110*/  UISETP.NE.OR UP0, UPT, UR22, 0x1, UP0 ;  /* 0x000000011600788c */ /* 0x000fd20008705670 */
[----:B------:R-:W-:Y:S05]  /*3120*/  BRA.U UP0, `(.L_x_52) ;  /* 0x0000000500487547 */ /* 0x000fea000b800000 */
[----:B------:R-:W-:Y:S01]  /*3130*/  ISETP.GE.U32.AND P2, PT, R0, 0x10, PT ;  /* 0x000000100000780c */ /* 0x000fe20003f46070 */
[----:B------:R-:W-:Y:S01]  /*3140*/  IMAD.MOV.U32 R12, RZ, RZ, 0x1 ;  /* 0x00000001ff0c7424 */ /* 0x000fe200078e00ff */
[----:B------:R-:W-:Y:S02]  /*3150*/  CS2R R10, SRZ ;  /* 0x00000000000a7805 */ /* 0x000fe4000001ff00 */
[----:B------:R-:W-:Y:S01]  /*3160*/  CS2R R8, SRZ ;  /* 0x0000000000087805 */ /* 0x000fe2000001ff00 */
[----:B------:R-:W-:Y:S01]  /*3170*/  UMOV UR6, 0x400 ;  /* 0x0000040000067882 */ /* 0x000fe20000000000 */
[----:B------:R-:W-:Y:S01]  /*3180*/  UMOV UR5, URZ ;  /* 0x000000ff00057c82 */ /* 0x000fe20008000000 */
[----:B------:R-:W-:-:S12]  /*3190*/  ULEA UR6, UR55, UR6, 0x18 ;  /* 0x0000000637067291 */ /* 0x000fd8000f8ec0ff */
.L_x_56:
[----:B------:R-:W-:Y:S02]  /*31a0*/  LEA R2, R8, UR6, 0x3 ;  /* 0x0000000608027c11 */ /* 0x000fe4000f8e18ff */
[----:B------:R-:W-:-:S03]  /*31b0*/  SHF.L.U32 R5, R9, 0x1f, RZ ;  /* 0x0000001f09057819 */ /* 0x000fc600000006ff */
[----:B------:R-:W-:Y:S01]  /*31c0*/  VIADD R4, R2, 0x100 ;  /* 0x0000010002047836 */ /* 0x000fe20000000000 */
[----:B------:R-:W1:Y:S02]  /*31d0*/  SYNCS.PHASECHK.TRANS64.TRYWAIT P0, [R2+URZ+0xf0], R5 ;  /* 0x0000f005020075a7 */ /* 0x000e6400080011ff */
[----:B-1----:R-:W-:Y:S05]  /*31e0*/  @!P0 BRA `(.L_x_53) ;  /* 0x0000005800988947 */ /* 0x002fea0003800000 */
.L_x_150:
[----:B------:R-:W-:Y:S01]  /*31f0*/  ULEA UR4, UR5, UR6, 0x3 ;  /* 0x0000000605047291 */ /* 0x000fe2000f8e18ff */
[----:B------:R-:W-:Y:S02]  /*3200*/  PRMT R4, RZ, 0x654, R4 ;  /* 0x00000654ff047816 */ /* 0x000fe40000000004 */
[----:B-1----:R-:W-:Y:S01]  /*3210*/  SHF.L.U32 R5, R12, 0x1f, RZ ;  /* 0x0000001f0c057819 */ /* 0x002fe200000006ff */
[----:B------:R-:W-:Y:S01]  /*3220*/  UIADD3 UR7, UPT, UPT, UR4, 0x90, URZ ;  /* 0x0000009004077890 */ /* 0x000fe2000fffe0ff */
[----:B------:R1:W-:Y:S05]  /*3230*/  SYNCS.ARRIVE.TRANS64.RED.A1T0 RZ, [R4+URZ], RZ ;  /* 0x000000ff04ff79a7 */ /* 0x0003ea00081004ff */
[----:B------:R-:W-:Y:S01]  /*3240*/  IMAD.U32 R7, RZ, RZ, UR7 ;  /* 0x00000007ff077e24 */ /* 0x000fe2000f8e00ff */
[----:B------:R-:W2:Y:S04]  /*3250*/  SYNCS.PHASECHK.TRANS64.TRYWAIT P0, [UR4+0xa0], R5 ;  /* 0x0000a005ff0075a7 */ /* 0x000ea80008001104 */
[----:B------:R-:W-:Y:S01]  /*3260*/  PRMT R6, R0, 0x654, R7 ;  /* 0x0000065400067816 */ /* 0x000fe20000000007 */
[----:B-1----:R-:W-:Y:S01]  /*3270*/  @!P2 IMAD.MOV.U32 R4, RZ, RZ, 0x10 ;  /* 0x00000010ff04a424 */ /* 0x002fe200078e00ff */
[----:B--2---:R-:W-:Y:S06]  /*3280*/  @!P0 BRA `(.L_x_54) ;  /* 0x0000005800848947 */ /* 0x004fec0003800000 */
.L_x_152:
[----:B------:R-:W-:Y:S01]  /*3290*/  ULEA UR8, UR5, UR6, 0x4 ;  /* 0x0000000605087291 */ /* 0x000fe2000f8e20ff */
[----:B------:R-:W-:Y:S01]  /*32a0*/  SEL R3, R6, R3, !P2 ;  /* 0x0000000306037207 */ /* 0x000fe20005000000 */
[----:B------:R-:W-:Y:S01]  /*32b0*/  UIADD3 UR9, UPT, UPT, UR4, 0x90, URZ ;  /* 0x0000009004097890 */ /* 0x000fe2000fffe0ff */
[----:B-1----:R-:W-:Y:S01]  /*32c0*/  LEA R2, R11, UR6, 0x3 ;  /* 0x000000060b027c11 */ /* 0x002fe2000f8e18ff */
[----:B------:R-:W-:Y:S01]  /*32d0*/  UIADD3 UR8, UPT, UPT, UR8, 0x120, URZ ;  /* 0x0000012008087890 */ /* 0x000fe2000fffe0ff */
[----:B------:R-:W-:Y:S01]  /*32e0*/  SHF.L.U32 R5, R10, 0x1f, RZ ;  /* 0x0000001f0a057819 */ /* 0x000fe200000006ff */
[----:B------:R1:W-:Y:S01]  /*32f0*/  @!P2 SYNCS.ARRIVE.TRANS64.RED RZ, [R3+URZ], R4 ;  /* 0x0000000403ffa9a7 */ /* 0x0003e200080004ff */
[----:B------:R-:W-:Y:S01]  /*3300*/  UIADD3 UR4, UPT, UPT, UR5, 0x1, URZ ;  /* 0x0000000105047890 */ /* 0x000fe2000fffe0ff */
[----:B------:R-:W-:-:S03]  /*3310*/  VIADD R8, R8, 0x1 ;  /* 0x0000000108087836 */ /* 0x000fc60000000000 */
[----:B------:R-:W-:Y:S02]  /*3320*/  UISETP.NE.AND UP0, UPT, UR4, 0x2, UPT ;  /* 0x000000020400788c */ /* 0x000fe4000bf05270 */
[----:B------:R-:W-:Y:S06]  /*3330*/  UGETNEXTWORKID.BROADCAST [UR8], [UR9] ;  /* 0x00000000080073ca */ /* 0x000fec0008000100 */
[----:B------:R-:W-:Y:S01]  /*3340*/  USEL UR7, URZ, 0x1, UP0 ;  /* 0x00000001ff077887 */ /* 0x000fe20008000000 */
[----:B------:R-:W-:Y:S01]  /*3350*/  ISETP.NE.AND P0, PT, R8, 0x2, PT ;  /* 0x000000020800780c */ /* 0x000fe20003f05270 */
[----:B------:R-:W-:Y:S01]  /*3360*/  USEL UR5, UR4, URZ, UP0 ;  /* 0x000000ff04057287 */ /* 0x000fe20008000000 */
[----:B------:R-:W2:Y:S03]  /*3370*/  SYNCS.PHASECHK.TRANS64.TRYWAIT P1, [R2+URZ+0x90], R5 ;  /* 0x00009005020075a7 */ /* 0x000ea600080211ff */
[----:B------:R-:W-:Y:S01]  /*3380*/  LOP3.LUT R12, R12, UR7, RZ, 0x3c, !PT ;  /* 0x000000070c0c7c12 */ /* 0x000fe2000f8e3cff */
[----:B-12---:R-:W-:Y:S07]  /*3390*/  @!P1 BRA `(.L_x_55) ;  /* 0x0000005800589947 */ /* 0x006fee0003800000 */
.L_x_153:
[C---:B------:R-:W-:Y:S01]  /*33a0*/  LEA R4, R11.reuse, UR6, 0x4 ;  /* 0x000000060b047c11 */ /* 0x040fe2000f8e20ff */
[----:B-1----:R-:W-:Y:S01]  /*33b0*/  VIADD R2, R2, 0xa0 ;  /* 0x000000a002027836 */ /* 0x002fe20000000000 */
[----:B------:R-:W-:Y:S01]  /*33c0*/  SEL R8, R8, RZ, P0 ;  /* 0x000000ff08087207 */ /* 0x000fe20000000000 */
[----:B------:R-:W-:-:S03]  /*33d0*/  VIADD R11, R11, 0x1 ;  /* 0x000000010b0b7836 */ /* 0x000fc60000000000 */
[----:B------:R-:W1:Y:S01]  /*33e0*/  LDS.128 R4, [R4+0x120] ;  /* 0x0001200004047984 */ /* 0x000e620000000c00 */
[----:B------:R-:W-:Y:S02]  /*33f0*/  PRMT R2, RZ, 0x654, R2 ;  /* 0x00000654ff027816 */ /* 0x000fe40000000002 */
[C---:B------:R-:W-:Y:S01]  /*3400*/  ISETP.NE.AND P1, PT, R11.reuse, 0x2, PT ;  /* 0x000000020b00780c */ /* 0x040fe20003f25270 */
[----:B------:R-:W-:Y:S01]  /*3410*/  @!PT LDS RZ, [RZ] ;  /* 0x00000000fffff984 */ /* 0x000fe20000000800 */
[----:B------:R-:W-:Y:S01]  /*3420*/  @!PT LDS RZ, [RZ] ;  /* 0x00000000fffff984 */ /* 0x000fe20000000800 */
[----:B------:R-:W-:Y:S01]  /*3430*/  @!PT LDS RZ, [RZ] ;  /* 0x00000000fffff984 */ /* 0x000fe20000000800 */
[----:B------:R-:W-:Y:S01]  /*3440*/  @!PT LDS RZ, [RZ] ;  /* 0x00000000fffff984 */ /* 0x000fe20000000800 */
[----:B------:R2:W-:Y:S06]  /*3450*/  MEMBAR.ALL.CTA ;  /* 0x0000000000007992 */ /* 0x0005ec0000008000 */
[----:B--2---:R-:W2:Y:S01]  /*3460*/  FENCE.VIEW.ASYNC.S ;  /* 0x00000000000073c6 */ /* 0x004ea20000000000 */
[----:B------:R-:W-:Y:S01]  /*3470*/  SEL R11, R11, RZ, P1 ;  /* 0x000000ff0b0b7207 */ /* 0x000fe20000800000 */
[----:B--2---:R2:W-:Y:S01]  /*3480*/  SYNCS.ARRIVE.TRANS64.RED.A1T0 RZ, [R2+URZ], RZ ;  /* 0x000000ff02ff79a7 */ /* 0x0045e200081004ff */
[----:B-1----:R-:W-:-:S02]  /*3490*/  LOP3.LUT P3, RZ, R6, 0x1, RZ, 0xc0, !PT ;  /* 0x0000000106ff7812 */ /* 0x002fc4000786c0ff */
[----:B------:R-:W-:-:S04]  /*34a0*/  SEL R5, RZ, 0x1, P1 ;  /* 0x00000001ff057807 */ /* 0x000fc80000800000 */
[----:B------:R-:W-:Y:S02]  /*34b0*/  LOP3.LUT R10, R10, R5, RZ, 0x3c, !PT ;  /* 0x000000050a0a7212 */ /* 0x000fe400078e3cff */
[----:B--2---:R-:W-:-:S04]  /*34c0*/  SEL R2, RZ, 0x1, P0 ;  /* 0x00000001ff027807 */ /* 0x004fc80000000000 */
[----:B------:R-:W-:Y:S01]  /*34d0*/  LOP3.LUT R9, R9, R2, RZ, 0x3c, !PT ;  /* 0x0000000209097212 */ /* 0x000fe200078e3cff */
[----:B------:R-:W-:Y:S06]  /*34e0*/  @P3 BRA `(.L_x_56) ;  /* 0xfffffffc002c3947 */ /* 0x000fec000383ffff */
[----:B------:R-:W-:Y:S01]  /*34f0*/  ULEA UR4, UR5, UR6, 0x3 ;  /* 0x0000000605047291 */ /* 0x000fe2000f8e18ff */
[----:B------:R-:W-:-:S08]  /*3500*/  SHF.L.U32 R3, R12, 0x1f, RZ ;  /* 0x0000001f0c037819 */ /* 0x000fd000000006ff */
[----:B------:R-:W1:Y:S02]  /*3510*/  SYNCS.PHASECHK.TRANS64 P0, [UR4+0xa0], R3 ;  /* 0x0000a003ff0075a7 */ /* 0x000e640008001004 */
[----:B-1----:R-:W-:Y:S05]  /*3520*/  @P0 BRA `(.L_x_57) ;  /* 0x0000000000080947 */ /* 0x002fea0003800000 */
[----:B------:R-:W1:Y:S02]  /*3530*/  SYNCS.PHASECHK.TRANS64.TRYWAIT P0, [UR4+0xa0], R3 ;  /* 0x0000a003ff0075a7 */ /* 0x000e640008001104 */
[----:B-1----:R-:W-:Y:S05]  /*3540*/  @!P0 BRA `(.L_x_58) ;  /* 0x0000005800008947 */ /* 0x002fea0003800000 */
.L_x_57:
[----:B------:R-:W-:-:S04]  /*3550*/  UIADD3 UR7, UPT, UPT, UR5, 0x1, URZ ;  /* 0x0000000105077890 */ /* 0x000fc8000fffe0ff */
[----:B------:R-:W-:-:S04]  /*3560*/  UISETP.NE.AND UP0, UPT, UR7, 0x2, UPT ;  /* 0x000000020700788c */ /* 0x000fc8000bf05270 */
[----:B------:R-:W-:Y:S02]  /*3570*/  USEL UR8, URZ, 0x1, UP0 ;  /* 0x00000001ff087887 */ /* 0x000fe40008000000 */
[----:B------:R-:W-:-:S04]  /*3580*/  USEL UR7, UR7, URZ, UP0 ;  /* 0x000000ff07077287 */ /* 0x000fc80008000000 */
[----:B------:R-:W-:Y:S01]  /*3590*/  ULEA UR7, UR7, UR6, 0x3 ;  /* 0x0000000607077291 */ /* 0x000fe2000f8e18ff */
[----:B-1----:R-:W-:-:S04]  /*35a0*/  LOP3.LUT R3, R12, UR8, RZ, 0x3c, !PT ;  /* 0x000000080c037c12 */ /* 0x002fc8000f8e3cff */
[----:B------:R-:W-:-:S04]  /*35b0*/  SHF.L.U32 R0, R3, 0x1f, RZ ;  /* 0x0000001f03007819 */ /* 0x000fc800000006ff */
[----:B------:R-:W1:Y:S02]  /*35c0*/  SYNCS.PHASECHK.TRANS64 P0, [UR7+0xa0], R0 ;  /* 0x0000a000ff0075a7 */ /* 0x000e640008001007 */
[----:B-1----:R-:W-:Y:S05]  /*35d0*/  @P0 EXIT ;  /* 0x000000000000094d */ /* 0x002fea0003800000 */
[----:B------:R-:W-:Y:S02]  /*35e0*/  SHF.L.U32 R3, R3, 0x1f, RZ ;  /* 0x0000001f03037819 */ /* 0x000fe400000006ff */
[----:B------:R-:W-:-:S07]  /*35f0*/  MOV R0, UR7 ;  /* 0x0000000700007c02 */ /* 0x000fce0008000f00 */
.L_x_59:
[----:B-1----:R1:W2:Y:S02]  /*3600*/  SYNCS.PHASECHK.TRANS64.TRYWAIT P0, [R0+URZ+0xa0], R3 ;  /* 0x0000a003000075a7 */ /* 0x0022a400080011ff */
[----:B--2---:R-:W-:Y:S05]  /*3610*/  @!P0 NANOSLEEP.SYNCS 0x989680 ;  /* 0x009896800000895d */ /* 0x004fea0003900000 */
[----:B------:R-:W2:Y:S02]  /*3620*/  @!P0 SYNCS.PHASECHK.TRANS64 P0, [R0+URZ+0xa0], R3 ;  /* 0x0000a003000085a7 */ /* 0x000ea400080010ff */
[----:B--2---:R-:W-:Y:S05]  /*3630*/  @P0 EXIT ;  /* 0x000000000000094d */ /* 0x004fea0003800000 */
[----:B------:R-:W-:Y:S05]  /*3640*/  BRA `(.L_x_59) ;  /* 0xfffffffc00ec7947 */ /* 0x000fea000383ffff */
.L_x_52:
[----:B------:R-:W-:Y:S05]  /*3650*/  BRA.U UP4, `(.L_x_60) ;  /* 0x0000001504487547 */ /* 0x000fea000b800000 */
[----:B------:R-:W-:Y:S01]  /*3660*/  UMOV UR4, 0x40 ;  /* 0x0000004000047882 */ /* 0x000fe20000000000 */
[----:B------:R-:W-:Y:S01]  /*3670*/  NOP ;  /* 0x0000000000007918 */ /* 0x000fe20000000000 */
[----:B------:R-:W-:Y:S01]  /*3680*/  ULEA UR5, UR55, UR4, 0x18 ;  /* 0x0000000437057291 */ /* 0x000fe2000f8ec0ff */
[----:B------:R-:W-:Y:S02]  /*3690*/  UMOV UR6, 0x400 ;  /* 0x0000040000067882 */ /* 0x000fe40000000000 */
[----:B------:R-:W-:-:S06]  /*36a0*/  ULEA UR6, UR55, UR6, 0x18 ;  /* 0x0000000637067291 */ /* 0x000fcc000f8ec0ff */
[----:B------:R-:W1:Y:S02]  /*36b0*/  LDS.U8 R0, [UR5+0x1c] ;  /* 0x00001c05ff007984 */ /* 0x000e640008000000 */
[----:B-1----:R-:W-:-:S13]  /*36c0*/  ISETP.NE.AND P0, PT, R0, RZ, PT ;  /* 0x000000ff0000720c */ /* 0x002fda0003f05270 */
[----:B------:R-:W-:Y:S05]  /*36d0*/  @P0 BRA `(.L_x_61) ;  /* 0x0000000400080947 */ /* 0x000fea0003800000 */
[----:B------:R-:W-:Y:S02]  /*36e0*/  UISETP.NE.U32.AND UP1, UPT, UR68, 0x1, UPT ;  /* 0x000000014400788c */ /* 0x000fe4000bf25070 */
[----:B------:R-:W-:-:S07]  /*36f0*/  UIADD3 UR7, UPT, UPT, UR5, 0x8, URZ ;  /* 0x0000000805077890 */ /* 0x000fce000fffe0ff */
[----:B------:R-:W-:Y:S05]  /*3700*/  BRA.U !UP1, `(.L_x_62) ;  /* 0x00000001099c7547 */ /* 0x000fea000b800000 */
[----:B------:R-:W-:Y:S01]  /*3710*/  ELECT P0, URZ, PT ;  /* 0x0000000000ff782f */ /* 0x000fe20003800000 */
[----:B------:R-:W-:-:S12]  /*3720*/  BSSY B0, `(.L_x_62) ;  /* 0x0000025000007945 */ /* 0x000fd80003800000 */
[----:B------:R-:W-:Y:S05]  /*3730*/  @!P0 BRA `(.L_x_63) ;  /* 0x00000000008c8947 */ /* 0x000fea0003800000 */
[----:B------:R-:W-:-:S05]  /*3740*/  UMOV UR4, 0x10 ;  /* 0x0000001000047882 */ /* 0x000fca0000000000 */
[----:B------:R-:W-:Y:S04]  /*3750*/  DEPBAR.LE SB1, 0x36 ;  /* 0x00009d800000791a */ /* 0x000fe80000000000 */
[----:B------:R-:W1:Y:S02]  /*3760*/  UTCATOMSWS.2CTA.FIND_AND_SET.ALIGN UP0, UR4, UR4 ;  /* 0x00000004000475e3 */ /* 0x000e640008200800 */
[----:B-1----:R-:W-:Y:S01]  /*3770*/  MOV R11, UR4 ;  /* 0x00000004000b7c02 */ /* 0x002fe20008000f00 */
[----:B------:R-:W-:Y:S06]  /*3780*/  BRA.U UP0, `(.L_x_64) ;  /* 0x0000000100187547 */ /* 0x000fec000b800000 */
.L_x_65:
[----:B------:R-:W-:Y:S05]  /*3790*/  NANOSLEEP 0x64 ;  /* 0x000000640000795d */ /* 0x000fea0003800000 */
[----:B------:R-:W-:-:S05]  /*37a0*/  UMOV UR4, 0x10 ;  /* 0x0000001000047882 */ /* 0x000fca0000000000 */
[----:B------:R-:W-:Y:S04]  /*37b0*/  DEPBAR.LE SB1, 0x36 ;  /* 0x00009d800000791a */ /* 0x000fe80000000000 */
[----:B------:R-:W1:Y:S02]  /*37c0*/  UTCATOMSWS.2CTA.FIND_AND_SET.ALIGN UP0, UR4, UR4 ;  /* 0x00000004000475e3 */ /* 0x000e640008200800 */
[----:B-1----:R-:W-:Y:S01]  /*37d0*/  MOV R11, UR4 ;  /* 0x00000004000b7c02 */ /* 0x002fe20008000f00 */
[----:B------:R-:W-:Y:S05]  /*37e0*/  BRA.U !UP0, `(.L_x_65) ;  /* 0xfffffffd08e87547 */ /* 0x000fea000b83ffff */
.L_x_64:
[----:B------:R-:W1:Y:S01]  /*37f0*/  LDS R7, [UR5+0x10] ;  /* 0x00001005ff077984 */ /* 0x000e620008000800 */
[----:B------:R-:W-:Y:S01]  /*3800*/  IMAD.U32 R5, RZ, RZ, UR6 ;  /* 0x00000006ff057e24 */ /* 0x000fe2000f8e00ff */
[----:B------:R-:W-:-:S03]  /*3810*/  MOV R4, UR69 ;  /* 0x0000004500047c02 */ /* 0x000fc60008000f00 */
[----:B------:R-:W-:Y:S01]  /*3820*/  VIADD R5, R5, 0x140 ;  /* 0x0000014005057836 */ /* 0x000fe20000000000 */
[----:B-1----:R-:W-:-:S04]  /*3830*/  SHF.L.U32 R7, R7, 0x1f, RZ ;  /* 0x0000001f07077819 */ /* 0x002fc800000006ff */
[----:B------:R-:W1:Y:S02]  /*3840*/  SYNCS.PHASECHK.TRANS64.TRYWAIT P0, [UR5+0x8], R7 ;  /* 0x00000807ff0075a7 */ /* 0x000e640008001105 */
[----:B-1----:R-:W-:Y:S05]  /*3850*/  @P0 BRA `(.L_x_66) ;  /* 0x0000000000080947 */ /* 0x002fea0003800000 */
[----:B------:R-:W1:Y:S02]  /*3860*/  SYNCS.PHASECHK.TRANS64.TRYWAIT P0, [UR5+0x8], R7 ;  /* 0x00000807ff0075a7 */ /* 0x000e640008001105 */
[----:B-1----:R-:W-:Y:S05]  /*3870*/  @!P0 BRA `(.L_x_67) ;  /* 0x00000054004c8947 */ /* 0x002fea0003800000 */
.L_x_66:
[----:B-1----:R-:W-:Y:S01]  /*3880*/  HFMA2 R0, -RZ, RZ, 0, 5.9604644775390625e-08 ;  /* 0x00000001ff007431 */ /* 0x002fe200000001ff */
[----:B------:R-:W-:Y:S01]  /*3890*/  UPRMT UR4, UR69, 0x654, UR7 ;  /* 0x0000065445047896 */ /* 0x000fe20008000007 */
[----:B------:R-:W-:Y:S01]  /*38a0*/  IMAD.MOV.U32 R8, RZ, RZ, 0xffff ;  /* 0x0000ffffff087424 */ /* 0x000fe200078e00ff */
[----:B------:R-:W-:Y:S01]  /*38b0*/  PRMT R4, R4, 0x654, R5 ;  /* 0x0000065404047816 */ /* 0x000fe20000000005 */
[----:B------:R-:W-:Y:S02]  /*38c0*/  IMAD.MOV.U32 R6, RZ, RZ, 0x4 ;  /* 0x00000004ff067424 */ /* 0x000fe400078e00ff */
[----:B------:R-:W-:Y:S01]  /*38d0*/  IMAD.SHL.U32 R9, R11, 0x20, RZ ;  /* 0x000000200b097824 */ /* 0x000fe200078e00ff */
[----:B------:R-:W-:Y:S02]  /*38e0*/  MOV R5, UR4 ;  /* 0x0000000400057c02 */ /* 0x000fe40008000f00 */
[-C--:B------:R-:W-:Y:S01]  /*38f0*/  SHF.L.U32 R8, R8, R11.reuse, RZ ;  /* 0x0000000b08087219 */ /* 0x080fe200000006ff */
[----:B------:R1:W-:Y:S01]  /*3900*/  SYNCS.ARRIVE.TRANS64.RED RZ, [UR4], R6 ;  /* 0x00000006ffff79a7 */ /* 0x0003e20008000404 */
[----:B------:R-:W-:Y:S01]  /*3910*/  SHF.L.U32 R7, R0, R11, RZ ;  /* 0x0000000b00077219 */ /* 0x000fe200000006ff */
[----:B------:R1:W-:Y:S04]  /*3920*/  STS [UR6+0x140], R9 ;  /* 0x00014009ff007988 */ /* 0x0003e80008000806 */
[----:B------:R1:W-:Y:S04]  /*3930*/  STAS [R4.64], R11 ;  /* 0x0000000b04007dbd */ /* 0x0003e8000c0008ff */
[----:B------:R1:W-:Y:S04]  /*3940*/  ATOMS.OR RZ, [UR5+0x14], R8 ;  /* 0x00001408ffff798c */ /* 0x0003e8000b000005 */
[----:B------:R1:W-:Y:S04]  /*3950*/  ATOMS.OR RZ, [UR5+0x18], R7 ;  /* 0x00001807ffff798c */ /* 0x0003e8000b000005 */
[----:B------:R1:W-:Y:S02]  /*3960*/  ATOMS.XOR RZ, [UR5+0x10], R0 ;  /* 0x00001000ffff798c */ /* 0x0003e4000b800005 */
.L_x_63:
[----:B------:R-:W-:Y:S05]  /*3970*/  BSYNC B0 ;  /* 0x0000000000007941 */ /* 0x000fea0003800000 */
.L_x_62:
[----:B------:R-:W-:Y:S05]  /*3980*/  BRA.U UP1, `(.L_x_68) ;  /* 0x00000001016c7547 */ /* 0x000fea000b800000 */
[----:B------:R-:W-:-:S03]  /*3990*/  UMOV UR4, 0xffffffff ;  /* 0xffffffff00047882 */ /* 0x000fc60000000000 */
[----:B------:R-:W-:Y:S05]  /*39a0*/  BRA.DIV UR4, `(.L_x_69) ;  /* 0x0000005604187947 */ /* 0x000fea000b800000 */
[----:B------:R-:W-:-:S13]  /*39b0*/  ELECT P0, URZ, PT ;  /* 0x0000000000ff782f */ /* 0x000fda0003800000 */
.L_x_157:
[----:B------:R-:W-:Y:S05]  /*39c0*/  @!P0 BRA `(.L_x_68) ;  /* 0x00000000005c8947 */ /* 0x000fea0003800000 */
[----:B-1----:R-:W1:Y:S02]  /*39d0*/  LDS R5, [UR5+0x10] ;  /* 0x00001005ff057984 */ /* 0x002e640008000800 */
[----:B-1----:R-:W-:-:S04]  /*39e0*/  SHF.L.U32 R5, R5, 0x1f, RZ ;  /* 0x0000001f05057819 */ /* 0x002fc800000006ff */
[----:B------:R-:W1:Y:S02]  /*39f0*/  SYNCS.PHASECHK.TRANS64.TRYWAIT P0, [UR5+0x8], R5 ;  /* 0x00000805ff0075a7 */ /* 0x000e640008001105 */
[----:B-1----:R-:W-:Y:S05]  /*3a00*/  @P0 BRA `(.L_x_70) ;  /* 0x0000000000080947 */ /* 0x002fea0003800000 */
[----:B------:R-:W1:Y:S02]  /*3a10*/  SYNCS.PHASECHK.TRANS64.TRYWAIT P0, [UR5+0x8], R5 ;  /* 0x00000805ff0075a7 */ /* 0x000e640008001105 */
[----:B-1----:R-:W-:Y:S05]  /*3a20*/  @!P0 BRA `(.L_x_71) ;  /* 0x00000054001c8947 */ /* 0x002fea0003800000 */
.L_x_70:
[----:B------:R-:W2:Y:S01]  /*3a30*/  LDS R7, [UR6+0x140] ;  /* 0x00014006ff077984 */ /* 0x000ea20008000800 */
[----:B-1----:R-:W-:Y:S02]  /*3a40*/  HFMA2 R0, -RZ, RZ, 0, 5.9604644775390625e-08 ;  /* 0x00000001ff007431 */ /* 0x002fe400000001ff */
[----:B------:R-:W-:Y:S01]  /*3a50*/  IMAD.MOV.U32 R4, RZ, RZ, 0xffff ;  /* 0x0000ffffff047424 */ /* 0x000fe200078e00ff */
[----:B------:R-:W-:Y:S01]  /*3a60*/  UPRMT UR4, UR69, 0x654, UR7 ;  /* 0x0000065445047896 */ /* 0x000fe20008000007 */
[----:B--2---:R-:W-:-:S03]  /*3a70*/  IMAD.SHL.U32 R5, R7, 0x20, RZ ;  /* 0x0000002007057824 */ /* 0x004fc600078e00ff */
[-C--:B------:R-:W-:Y:S02]  /*3a80*/  SHF.L.U32 R4, R4, R7.reuse, RZ ;  /* 0x0000000704047219 */ /* 0x080fe400000006ff */
[----:B------:R-:W-:Y:S01]  /*3a90*/  SHF.L.U32 R7, R0, R7, RZ ;  /* 0x0000000700077219 */ /* 0x000fe200000006ff */
[----:B------:R2:W-:Y:S04]  /*3aa0*/  STS [UR6+0x140], R5 ;  /* 0x00014005ff007988 */ /* 0x0005e80008000806 */
[----:B------:R2:W-:Y:S04]  /*3ab0*/  ATOMS.OR RZ, [UR5+0x14], R4 ;  /* 0x00001404ffff798c */ /* 0x0005e8000b000005 */
[----:B------:R2:W-:Y:S01]  /*3ac0*/  ATOMS.OR RZ, [UR5+0x18], R7 ;  /* 0x00001807ffff798c */ /* 0x0005e2000b000005 */
[----:B------:R-:W-:Y:S03]  /*3ad0*/  SYNCS.ARRIVE.TRANS64.RED.A1T0 RZ, [UR4], RZ ;  /* 0x000000ffffff79a7 */ /* 0x000fe60008100404 */
[----:B------:R2:W-:Y:S01]  /*3ae0*/  ATOMS.XOR RZ, [UR5+0x10], R0 ;  /* 0x00001000ffff798c */ /* 0x0005e2000b800005 */
[----:B------:R-:W-:Y:S05]  /*3af0*/  BRA `(.L_x_68) ;  /* 0x0000000000107947 */ /* 0x000fea0003800000 */
.L_x_61:
[----:B------:R-:W-:Y:S02]  /*3b00*/  MOV R0, 0xffffffff ;  /* 0xffffffff00007802 */ /* 0x000fe40000000f00 */
[----:B------:R-:W-:-:S03]  /*3b10*/  MOV R4, 0x3b40 ;  /* 0x00003b4000047802 */ /* 0x000fc60000000f00 */
[----:B------:R1:W-:Y:S04]  /*3b20*/  STS [UR6+0x140], R0 ;  /* 0x00014000ff007988 */ /* 0x0003e80008000806 */
[----:B-1---5:R-:W-:Y:S05]  /*3b30*/  CALL.REL.NOINC `($__internal_1_$__cuda_sm10x_tcgen05_guardrail_trap_phase_invalid_during_alloc) ;  /* 0x00000058007c7944 */ /* 0x022fea0003c00000 */
.L_x_68:
[----:B------:R-:W-:Y:S05]  /*3b40*/  WARPSYNC.ALL ;  /* 0x0000000000007948 */ /* 0x000fea0003800000 */
[----:B------:R-:W3:Y:S01]  /*3b50*/  S2UR UR4, SR_CgaCtaId ;  /* 0x00000000000479c3 */ /* 0x000ee20000008800 */
[----:B------:R-:W-:Y:S01]  /*3b60*/  UMOV UR41, 0x400 ;  /* 0x0000040000297882 */ /* 0x000fe20000000000 */
[----:B------:R-:W-:-:S06]  /*3b70*/  NOP ;  /* 0x0000000000007918 */ /* 0x000fcc0000000000 */
[----:B------:R-:W-:Y:S06]  /*3b80*/  BAR.ARV 0x6, 0xa0 ;  /* 0x0182800000007b1d */ /* 0x000fec0000002000 */
[----:B------:R-:W4:Y:S01]  /*3b90*/  LDCU UR6, c[0x0][0x38c] ;  /* 0x00007180ff0677ac */ /* 0x000f220008000800 */
[----:B------:R-:W-:Y:S01]  /*3ba0*/  LOP3.LUT R3, R3, 0xffff, RZ, 0xc0, !PT ;  /* 0x0000ffff03037812 */ /* 0x000fe200078ec0ff */
[----:B-1----:R-:W-:Y:S01]  /*3bb0*/  IMAD.MOV.U32 R9, RZ, RZ, 0x1 ;  /* 0x00000001ff097424 */ /* 0x002fe200078e00ff */
[----:B------:R-:W-:Y:S01]  /*3bc0*/  LOP3.LUT R2, R2, 0xffff, RZ, 0xc0, !PT ;  /* 0x0000ffff02027812 */ /* 0x000fe200078ec0ff */
[----:B------:R-:W-:Y:S01]  /*3bd0*/  IMAD.MOV.U32 R8, RZ, RZ, RZ ;  /* 0x000000ffff087224 */ /* 0x000fe200078e00ff */
[----:B------:R-:W-:Y:S01]  /*3be0*/  R2UR UR43, R3 ;  /* 0x00000000032b72ca */ /* 0x000fe200000e0000 */
[----:B------:R-:W-:Y:S01]  /*3bf0*/  UMOV UR47, URZ ;  /* 0x000000ff002f7c82 */ /* 0x000fe20008000000 */
[----:B------:R-:W-:-:S02]  /*3c00*/  R2UR UR65, R2 ;  /* 0x00000000024172ca */ /* 0x000fc400000e0000 */
[----:B------:R-:W-:Y:S01]  /*3c10*/  CS2R R2, SRZ ;  /* 0x0000000000027805 */ /* 0x000fe2000001ff00 */
[----:B------:R-:W-:Y:S01]  /*3c20*/  UMOV UR38, URZ ;  /* 0x000000ff00267c82 */ /* 0x000fe20008000000 */
[----:B---3--:R-:W-:Y:S01]  /*3c30*/  ULEA UR41, UR4, UR41, 0x18 ;  /* 0x0000002904297291 */ /* 0x008fe2000f8ec0ff */
[----:B------:R-:W-:Y:S01]  /*3c40*/  UMOV UR37, URZ ;  /* 0x000000ff00257c82 */ /* 0x000fe20008000000 */
[----:B------:R-:W-:Y:S02]  /*3c50*/  UISETP.NE.AND UP3, UPT, UR68, URZ, UPT ;  /* 0x000000ff4400728c */ /* 0x000fe4000bf65270 */
[----:B------:R-:W-:Y:S02]  /*3c60*/  UIADD3 UR5, UPT, UPT, UR41, 0x6400, URZ ;  /* 0x0000640029057890 */ /* 0x000fe4000fffe0ff */
[----:B------:R-:W-:-:S03]  /*3c70*/  UIADD3 UR4, UPT, UPT, UR41, 0x2e400, URZ ;  /* 0x0002e40029047890 */ /* 0x000fc6000fffe0ff */
[----:B--2---:R-:W1:Y:S01]  /*3c80*/  LDS R0, [UR41+0x140] ;  /* 0x00014029ff007984 */ /* 0x004e620008000800 */
[----:B----4-:R-:W-:Y:S02]  /*3c90*/  UIADD3 UR6, UPT, UPT, UR6, 0x7f, URZ ;  /* 0x0000007f06067890 */ /* 0x010fe4000fffe0ff */
[----:B------:R-:W-:Y:S02]  /*3ca0*/  USHF.R.U32.HI UR5, URZ, 0x4, UR5 ;  /* 0x00000004ff057899 */ /* 0x000fe40008011605 */
[----:B------:R-:W-:Y:S02]  /*3cb0*/  USHF.R.S32.HI UR64, URZ, 0x1f, UR6 ;  /* 0x0000001fff407899 */ /* 0x000fe40008011406 */
[----:B------:R-:W-:Y:S02]  /*3cc0*/  USHF.R.U32.HI UR4, URZ, 0x4, UR4 ;  /* 0x00000004ff047899 */ /* 0x000fe40008011604 */
[----:B------:R-:W-:Y:S02]  /*3cd0*/  ULEA.HI UR64, UR64, UR6, URZ, 0x7 ;  /* 0x0000000640407291 */ /* 0x000fe4000f8f38ff */
[----:B------:R-:W-:-:S02]  /*3ce0*/  ULOP3.LUT UR5, UR5, 0x3fff, URZ, 0xc0, !UPT ;  /* 0x00003fff05057892 */ /* 0x000fc4000f8ec0ff */
[----:B------:R-:W-:Y:S02]  /*3cf0*/  USHF.R.S32.HI UR64, URZ, 0x7, UR64 ;  /* 0x00000007ff407899 */ /* 0x000fe40008011440 */
[----:B------:R-:W-:Y:S02]  /*3d00*/  ULOP3.LUT UR45, UR4, 0x3fff, URZ, 0xc0, !UPT ;  /* 0x00003fff042d7892 */ /* 0x000fe4000f8ec0ff */
[----:B------:R-:W-:Y:S01]  /*3d10*/  UISETP.LT.AND UP0, UPT, UR64, 0x1, UPT ;  /* 0x000000014000788c */ /* 0x000fe2000bf01270 */
[----:B------:R-:W-:Y:S01]  /*3d20*/  UMOV UR62, 0x0 ;  /* 0x00000000003e7882 */ /* 0x000fe20000000000 */
        /* <DEDUP_REMOVED lines=9> */
[----:B------:R-:W-:-:S02]  /*3dc0*/  ULOP3.LUT UR44, UR5, 0x10000, URZ, 0xfc, !UPT ;  /* 0x00010000052c7892 */ /* 0x000fc4000f8efcff */
[----:B------:R-:W-:Y:S02]  /*3dd0*/  ULOP3.LUT UR45, UR45, 0x10000, URZ, 0xfc, !UPT ;  /* 0x000100002d2d7892 */ /* 0x000fe4000f8efcff */
[----:B------:R-:W-:Y:S01]  /*3de0*/  USEL UR66, UR64, 0x1, !UP0 ;  /* 0x0000000140427887 */ /* 0x000fe2000c000000 */
[----:B------:R-:W-:Y:S01]  /*3df0*/  UMOV UR52, 0x0 ;  /* 0x0000000000347882 */ /* 0x000fe20000000000 */
[----:B------:R-:W-:Y:S01]  /*3e00*/  UMOV UR53, 0x10100490 ;  /* 0x1010049000357882 */ /* 0x000fe20000000000 */
[----:B------:R-:W-:Y:S01]  /*3e10*/  UMOV UR50, 0x0 ;  /* 0x0000000000327882 */ /* 0x000fe20000000000 */
[----:B------:R-:W-:Y:S01]  /*3e20*/  UMOV UR51, 0x10100490 ;  /* 0x1010049000337882 */ /* 0x000fe20000000000 */
[----:B------:R-:W-:Y:S01]  /*3e30*/  UMOV UR48, 0x0 ;  /* 0x0000000000307882 */ /* 0x000fe20000000000 */
[----:B-1----:R-:W-:Y:S01]  /*3e40*/  R2UR UR67, R0 ;  /* 0x00000000004372ca */ /* 0x002fe200000e0000 */
[----:B------:R-:W-:-:S14]  /*3e50*/  UMOV UR49, 0x10100490 ;  /* 0x1010049000317882 */ /* 0x000fdc0000000000 */
.L_x_79:
[C---:B------:R-:W-:Y:S02]  /*3e60*/  LEA R0, R8.reuse, UR41, 0x3 ;  /* 0x0000002908007c11 */ /* 0x040fe4000f8e18ff */
[----:B------:R-:W-:Y:S02]  /*3e70*/  SHF.L.U32 R5, R3, 0x1f, RZ ;  /* 0x0000001f03057819 */ /* 0x000fe400000006ff */
[----:B------:R-:W-:Y:S02]  /*3e80*/  LEA R4, R8, UR41, 0x4 ;  /* 0x0000002908047c11 */ /* 0x000fe4000f8e20ff */
[----:B------:R-:W1:Y:S02]  /*3e90*/  SYNCS.PHASECHK.TRANS64.TRYWAIT P0, [R0+URZ+0x90], R5 ;  /* 0x00009005000075a7 */ /* 0x000e6400080011ff */
[----:B-1-3--:R-:W-:Y:S05]  /*3ea0*/  @!P0 BRA `(.L_x_72) ;  /* 0x0000005000148947 */ /* 0x00afea0003800000 */
.L_x_158:
[----:B-1----:R-:W1:Y:S01]  /*3eb0*/  LDS.128 R4, [R4+0x120] ;  /* 0x0001200004047984 */ /* 0x002e620000000c00 */
[----:B------:R-:W-:Y:S02]  /*3ec0*/  VIADD R0, R0, 0xa0 ;  /* 0x000000a000007836 */ /* 0x000fe40000000000 */
[----:B------:R-:W-:Y:S01]  /*3ed0*/  VIADD R8, R8, 0x1 ;  /* 0x0000000108087836 */ /* 0x000fe20000000000 */
[----:B------:R-:W-:Y:S01]  /*3ee0*/  @!PT LDS RZ, [RZ] ;  /* 0x00000000fffff984 */ /* 0x000fe20000000800 */
[----:B------:R-:W-:Y:S01]  /*3ef0*/  @!PT LDS RZ, [RZ] ;  /* 0x00000000fffff984 */ /* 0x000fe20000000800 */
[----:B------:R-:W-:Y:S01]  /*3f00*/  @!PT LDS RZ, [RZ] ;  /* 0x00000000fffff984 */ /* 0x000fe20000000800 */
[----:B------:R-:W-:Y:S01]  /*3f10*/  @!PT LDS RZ, [RZ] ;  /* 0x00000000fffff984 */ /* 0x000fe20000000800 */
[----:B------:R2:W-:Y:S06]  /*3f20*/  MEMBAR.ALL.CTA ;  /* 0x0000000000007992 */ /* 0x0005ec0000008000 */
[----:B--2---:R-:W2:Y:S01]  /*3f30*/  FENCE.VIEW.ASYNC.S ;  /* 0x00000000000073c6 */ /* 0x004ea20000000000 */
[----:B------:R-:W-:-:S04]  /*3f40*/  PRMT R0, RZ, 0x654, R0 ;  /* 0x00000654ff007816 */ /* 0x000fc80000000000 */
[----:B--2---:R2:W-:Y:S01]  /*3f50*/  SYNCS.ARRIVE.TRANS64.RED.A1T0 RZ, [R0+URZ], RZ ;  /* 0x000000ff00ff79a7 */ /* 0x0045e200081004ff */
[----:B-1----:R-:W-:Y:S01]  /*3f60*/  LOP3.LUT P1, RZ, R6, 0x1, RZ, 0xc0, !PT ;  /* 0x0000000106ff7812 */ /* 0x002fe2000782c0ff */
[----:B--2---:R-:W-:-:S12]  /*3f70*/  BRA.U UP3, `(.L_x_73) ;  /* 0x0000000503587547 */ /* 0x004fd8000b800000 */
[----:B------:R-:W1:Y:S01]  /*3f80*/  LDCU UR4, c[0x0][0x38c] ;  /* 0x00007180ff0477ac */ /* 0x000e620008000800 */
[----:B------:R-:W-:Y:S02]  /*3f90*/  PLOP3.LUT P2, PT, PT, PT, PT, 0x80, 0x8 ;  /* 0x000000000008781c */ /* 0x000fe40003f4f070 */
[----:B------:R-:W-:Y:S01]  /*3fa0*/  SHF.L.U32 R5, R9, 0x1f, RZ ;  /* 0x0000001f09057819 */ /* 0x000fe200000006ff */
[----:B------:R-:W-:Y:S02]  /*3fb0*/  ULEA UR46, UR47, UR41, 0x3 ;  /* 0x000000292f2e7291 */ /* 0x000fe4000f8e18ff */
[----:B------:R-:W-:Y:S02]  /*3fc0*/  ULEA UR36, UR47, UR67, 0x6 ;  /* 0x000000432f247291 */ /* 0x000fe4000f8e30ff */
[----:B-1----:R-:W-:-:S06]  /*3fd0*/  UISETP.GE.AND UP0, UPT, UR4, 0x1, UPT ;  /* 0x000000010400788c */ /* 0x002fcc000bf06270 */
[----:B------:R-:W-:-:S05]  /*3fe0*/  PLOP3.LUT P0, PT, PT, PT, UP0, 0x80, 0x8 ;  /* 0x000000000008781c */ /* 0x000fca0003f0f008 */
[----:B------:R-:W-:-:S08]  /*3ff0*/  @UP0 ULEA UR4, UR38, UR41, 0x3 ;  /* 0x0000002926040291 */ /* 0x000fd0000f8e18ff */
[----:B------:R-:W-:-:S04]  /*4000*/  @P0 SHF.L.U32 R0, R2, 0x1f, RZ ;  /* 0x0000001f02000819 */ /* 0x000fc800000006ff */
[----:B------:R1:W2:Y:S01]  /*4010*/  @P0 SYNCS.PHASECHK.TRANS64.TRYWAIT P2, [UR4], R0 ;  /* 0x00000000ff0005a7 */ /* 0x0002a20008041104 */
[----:B------:R-:W3:Y:S02]  /*4020*/  SYNCS.PHASECHK.TRANS64.TRYWAIT P0, [UR46+0xd0], R5 ;  /* 0x0000d005ff0075a7 */ /* 0x000ee4000800112e */
[----:B-123--:R-:W-:Y:S05]  /*4030*/  @!P0 BRA `(.L_x_74) ;  /* 0x0000004c00c48947 */ /* 0x00efea0003800000 */
.L_x_160:
[----:B------:R-:W-:Y:S01]  /*4040*/  UMOV UR42, UR37 ;  /* 0x00000025002a7c82 */ /* 0x000fe20008000000 */
[----:B------:R-:W-:Y:S05]  /*4050*/  BRA.U !UP0, `(.L_x_75) ;  /* 0x0000000508107547 */ /* 0x000fea000b800000 */
[----:B------:R-:W-:Y:S02]  /*4060*/  UIADD3 UR42, UPT, UPT, UR66, UR37, URZ ;  /* 0x00000025422a7290 */ /* 0x000fe4000fffe0ff */
[----:B------:R-:W-:Y:S01]  /*4070*/  UPLOP3.LUT UP2, UPT, UPT, UPT, UPT, 0x40, 0x4 ;  /* 0x000000000004789c */ /* 0x000fe20003f4e870 */
[----:B------:R-:W-:Y:S01]  /*4080*/  UMOV UR39, UR64 ;  /* 0x0000004000277c82 */ /* 0x000fe20008000000 */
[----:B------:R-:W-:-:S09]  /*4090*/  UMOV UR5, UR38 ;  /* 0x0000002600057c82 */ /* 0x000fd20008000000 */
.L_x_78:
[----:B------:R-:W-:Y:S01]  /*40a0*/  ULEA UR7, UR5, UR41, 0x3 ;  /* 0x0000002905077291 */ /* 0x000fe2000f8e18ff */
[----:B--23--:R-:W-:Y:S11]  /*40b0*/  @P2 BRA `(.L_x_76) ;  /* 0x00000000000c2947 */ /* 0x00cff60003800000 */
[----:B-1----:R-:W-:Y:S04]  /*40c0*/  SHF.L.U32 R5, R2, 0x1f, RZ ;  /* 0x0000001f02057819 */ /* 0x002fe800000006ff */
[----:B------:R-:W1:Y:S02]  /*40d0*/  SYNCS.PHASECHK.TRANS64.TRYWAIT P0, [UR7], R5 ;  /* 0x00000005ff0075a7 */ /* 0x000e640008001107 */
[----:B-1----:R-:W-:Y:S05]  /*40e0*/  @!P0 BRA `(.L_x_77) ;  /* 0x0000004c00b08947 */ /* 0x002fea0003800000 */
.L_x_76:
[----:B------:R-:W-:Y:S01]  /*40f0*/  UISETP.NE.AND UP0, UPT, UR39, 0x1, UPT ;  /* 0x000000012700788c */ /* 0x000fe2000bf05270 */
[----:B------:R-:W-:Y:S01]  /*4100*/  PLOP3.LUT P2, PT, PT, PT, PT, 0x80, 0x8 ;  /* 0x000000000008781c */ /* 0x000fe20003f4f070 */
[----:B------:R-:W-:Y:S02]  /*4110*/  UIADD3 UR4, UPT, UPT, UR5, 0x1, URZ ;  /* 0x0000000105047890 */ /* 0x000fe4000fffe0ff */
[----:B------:R-:W-:Y:S02]  /*4120*/  UIADD3 UR40, UPT, UPT, UR7, 0x28, URZ ;  /* 0x0000002807287890 */ /* 0x000fe4000fffe0ff */
[----:B------:R-:W-:Y:S01]  /*4130*/  UISETP.NE.AND UP1, UPT, UR4, 0x5, UPT ;  /* 0x000000050400788c */ /* 0x000fe2000bf25270 */
[----:B------:R-:W-:Y:S01]  /*4140*/  PLOP3.LUT P0, PT, PT, PT, UP0, 0x80, 0x8 ;  /* 0x000000000008781c */ /* 0x000fe20003f0f008 */
[----:B------:R-:W-:Y:S02]  /*4150*/  UIADD3 UR37, UPT, UPT, UR37, 0x1, URZ ;  /* 0x0000000125257890 */ /* 0x000fe4000fffe0ff */
[----:B------:R-:W-:Y:S02]  /*4160*/  USEL UR6, URZ, 0x1, UP1 ;  /* 0x00000001ff067887 */ /* 0x000fe40008800000 */
[----:B------:R-:W-:Y:S02]  /*4170*/  USEL UR38, UR4, URZ, UP1 ;  /* 0x000000ff04267287 */ /* 0x000fe40008800000 */
[----:B------:R-:W-:Y:S02]  /*4180*/  UIADD3 UR39, UPT, UPT, UR39, -0x1, URZ ;  /* 0xffffffff27277890 */ /* 0x000fe4000fffe0ff */
[----:B------:R-:W-:Y:S01]  /*4190*/  @UP0 ULEA UR4, UR38, UR41, 0x3 ;  /* 0x0000002926040291 */ /* 0x000fe2000f8e18ff */
[----:B------:R-:W-:Y:S01]  /*41a0*/  LOP3.LUT R2, R2, UR6, RZ, 0x3c, !PT ;  /* 0x0000000602027c12 */ /* 0x000fe2000f8e3cff */
[----:B------:R-:W-:Y:S02]  /*41b0*/  ULEA UR6, UR5, UR45, 0x9 ;  /* 0x0000002d05067291 */ /* 0x000fe4000f8e48ff */
[----:B------:R-:W-:Y:S01]  /*41c0*/  UISETP.NE.AND UP0, UPT, UR37, UR42, UPT ;  /* 0x0000002a2500728c */ /* 0x000fe2000bf05270 */
[----:B-1----:R-:W-:Y:S01]  /*41d0*/  @P0 SHF.L.U32 R0, R2, 0x1f, RZ ;  /* 0x0000001f02000819 */ /* 0x002fe200000006ff */
[----:B------:R-:W-:Y:S02]  /*41e0*/  UIADD3 UR34, UPT, UPT, UR6, 0x2, URZ ;  /* 0x0000000206227890 */ /* 0x000fe4000fffe0ff */
[----:B------:R-:W-:Y:S01]  /*41f0*/  UIADD3 UR30, UPT, UPT, UR6, 0x4, URZ ;  /* 0x00000004061e7890 */ /* 0x000fe2000fffe0ff */
[----:B------:R2:W3:Y:S01]  /*4200*/  @P0 SYNCS.PHASECHK.TRANS64.TRYWAIT P2, [UR4], R0 ;  /* 0x00000000ff0005a7 */ /* 0x0004e20008041104 */
[----:B------:R-:W-:Y:S02]  /*4210*/  ULEA UR4, UR5, UR44, 0xb ;  /* 0x0000002c05047291 */ /* 0x000fe4000f8e58ff */
[----:B------:R-:W-:Y:S02]  /*4220*/  UIADD3 UR26, UPT, UPT, UR6, 0x6, URZ ;  /* 0x00000006061a7890 */ /* 0x000fe4000fffe0ff */
        /* <DEDUP_REMOVED lines=10> */
[----:B------:R-:W-:Y:S01]  /*42d0*/  UIADD3 UR8, UPT, UPT, UR4, 0x406, URZ ;  /* 0x0000040604087890 */ /* 0x000fe2000fffe0ff */
[----:B------:R-:W-:Y:S01]  /*42e0*/  UMOV UR7, 0x40004040 ;  /* 0x4000404000077882 */ /* 0x000fe20000000000 */
[----:B------:R-:W-:Y:S01]  /*42f0*/  UMOV UR5, 0x40004040 ;  /* 0x4000404000057882 */ /* 0x000fe20000000000 */
[----:B------:R-:W-:Y:S01]  /*4300*/  UMOV UR35, 0x40004040 ;  /* 0x4000404000237882 */ /* 0x000fe20000000000 */
[----:B------:R1:W-:Y:S01]  /*4310*/  UTCHMMA.2CTA gdesc[UR4], gdesc[UR6], tmem[UR36], tmem[UR62], idesc[UR63], UP2 ;  /* 0x00ff3e06040075ea */ /* 0x0003e20009200024 */
[----:B------:R-:W-:Y:S01]  /*4320*/  UPLOP3.LUT UP2, UPT, UPT, UPT, UPT, 0x80, 0x8 ;  /* 0x000000000008789c */ /* 0x000fe20003f4f070 */
[----:B------:R-:W-:Y:S01]  /*4330*/  UMOV UR33, 0x40004040 ;  /* 0x4000404000217882 */ /* 0x000fe20000000000 */
[----:B------:R-:W-:Y:S01]  /*4340*/  UMOV UR31, 0x40004040 ;  /* 0x40004040001f7882 */ /* 0x000fe20000000000 */
[----:B------:R2:W-:Y:S01]  /*4350*/  UTCHMMA.2CTA gdesc[UR32], gdesc[UR34], tmem[UR36], tmem[UR60], idesc[UR61], UPT ;  /* 0x00ff3c22200075ea */ /* 0x0005e2000ba00024 */
        /* <DEDUP_REMOVED lines=14> */
[----:B------:R-:W-:Y:S01]  /*4440*/  UMOV UR9, 0x40004040 ;  /* 0x4000404000097882 */ /* 0x000fe20000000000 */
[----:B------:R2:W-:Y:S01]  /*4450*/  UTCHMMA.2CTA gdesc[UR12], gdesc[UR14], tmem[UR36], tmem[UR50], idesc[UR51], UPT ;  /* 0x00ff320e0c0075ea */ /* 0x0005e2000ba00024 */
[----:B------:R2:W-:Y:S01]  /*4460*/  UTCHMMA.2CTA gdesc[UR8], gdesc[UR10], tmem[UR36], tmem[UR48], idesc[UR49], UPT ;  /* 0x00ff300a080075ea */ /* 0x0005e2000ba00024 */
[----:B------:R2:W-:Y:S01]  /*4470*/  UTCBAR.2CTA.MULTICAST [UR40], URZ, UR43 ;  /* 0x000000ff280073e9 */ /* 0x0005e2000820082b */
[----:B-1----:R-:W-:Y:S01]  /*4480*/  UMOV UR5, UR38 ;  /* 0x0000002600057c82 */ /* 0x002fe20008000000 */
[----:B------:R-:W-:Y:S05]  /*4490*/  BRA.U UP0, `(.L_x_78) ;  /* 0xfffffffd00007547 */ /* 0x000fea000b83ffff */
.L_x_75:
[----:B------:R-:W-:Y:S01]  /*44a0*/  UIADD3 UR4, UPT, UPT, UR46, 0xb0, URZ ;  /* 0x000000b02e047890 */ /* 0x000fe2000fffe0ff */
[----:B------:R-:W-:-:S08]  /*44b0*/  UMOV UR37, UR42 ;  /* 0x0000002a00257c82 */ /* 0x000fd00008000000 */
[----:B------:R4:W-:Y:S01]  /*44c0*/  UTCBAR.2CTA.MULTICAST [UR4], URZ, UR65 ;  /* 0x000000ff040073e9 */ /* 0x0009e20008200841 */
[----:B------:R-:W-:Y:S02]  /*44d0*/  NOP ;  /* 0x0000000000007918 */ /* 0x000fe40000000000 */
.L_x_73:
[----:B----4-:R-:W-:Y:S01]  /*44e0*/  UIADD3 UR4, UPT, UPT, UR47, 0x1, URZ ;  /* 0x000000012f047890 */ /* 0x010fe2000fffe0ff */
[----:B------:R-:W-:-:S03]  /*44f0*/  ISETP.NE.AND P0, PT, R8, 0x2, PT ;  /* 0x000000020800780c */ /* 0x000fc60003f05270 */
[----:B------:R-:W-:Y:S01]  /*4500*/  UISETP.NE.AND UP0, UPT, UR4, 0x4, UPT ;  /* 0x000000040400788c */ /* 0x000fe2000bf05270 */
[----:B-12---:R-:W-:Y:S02]  /*4510*/  SEL R0, RZ, 0x1, P0 ;  /* 0x00000001ff007807 */ /* 0x006fe40000000000 */
[----:B------:R-:W-:Y:S01]  /*4520*/  SEL R8, R8, RZ, P0 ;  /* 0x000000ff08087207 */ /* 0x000fe20000000000 */
[----:B------:R-:W-:Y:S01]  /*4530*/  USEL UR5, URZ, 0x1, UP0 ;  /* 0x00000001ff057887 */ /* 0x000fe20008000000 */
[----:B------:R-:W-:Y:S01]  /*4540*/  LOP3.LUT R3, R3, R0, RZ, 0x3c, !PT ;  /* 0x0000000003037212 */ /* 0x000fe200078e3cff */
[----:B------:R-:W-:-:S04]  /*4550*/  USEL UR47, UR4, URZ, UP0 ;  /* 0x000000ff042f7287 */ /* 0x000fc80008000000 */
[----:B------:R-:W-:Y:S01]  /*4560*/  LOP3.LUT R9, R9, UR5, RZ, 0x3c, !PT ;  /* 0x0000000509097c12 */ /* 0x000fe2000f8e3cff */
[----:B------:R-:W-:Y:S07]  /*4570*/  @P1 BRA `(.L_x_79) ;  /* 0xfffffff800381947 */ /* 0x000fee000383ffff */
[----:B------:R-:W1:Y:S01]  /*4580*/  S2UR UR8, SR_CgaCtaId ;  /* 0x00000000000879c3 */ /* 0x000e620000008800 */
[----:B------:R-:W-:Y:S01]  /*4590*/  ELECT P0, URZ, PT ;  /* 0x0000000000ff782f */ /* 0x000fe20003800000 */
[----:B------:R-:W-:Y:S01]  /*45a0*/  HFMA2 R0, -RZ, RZ, 0, 5.9604644775390625e-08 ;  /* 0x00000001ff007431 */ /* 0x000fe200000001ff */
[----:B------:R-:W-:-:S05]  /*45b0*/  UMOV UR4, 0x40 ;  /* 0x0000004000047882 */ /* 0x000fca0000000000 */
[----:B------:R-:W-:Y:S01]  /*45c0*/  UVIRTCOUNT.DEALLOC.SMPOOL 0x80 ;  /* 0x000000800000784c */ /* 0x000fe20000000000 */
[----:B------:R-:W-:Y:S02]  /*45d0*/  UISETP.NE.AND UP1, UPT, UR68, URZ, UPT ;  /* 0x000000ff4400728c */ /* 0x000fe4000bf25270 */
[----:B-1----:R-:W-:-:S09]  /*45e0*/  ULEA UR8, UR8, UR4, 0x18 ;  /* 0x0000000408087291 */ /* 0x002fd2000f8ec0ff */
[----:B------:R1:W-:Y:S01]  /*45f0*/  @P0 STS.U8 [UR8+0x1c], R0 ;  /* 0x00001c00ff000988 */ /* 0x0003e20008000008 */
[----:B------:R-:W-:Y:S05]  /*4600*/  BRA.U UP1, `(.L_x_80) ;  /* 0x0000000101a07547 */ /* 0x000fea000b800000 */
[----:B------:R-:W-:Y:S01]  /*4610*/  UIADD3 UR7, UPT, UPT, UR41, 0xd0, URZ ;  /* 0x000000d029077890 */ /* 0x000fe2000fffe0ff */
[----:B------:R-:W-:-:S03]  /*4620*/  SHF.L.U32 R3, R9, 0x1f, RZ ;  /* 0x0000001f09037819 */ /* 0x000fc600000006ff */
[----:B------:R-:W-:-:S09]  /*4630*/  ULEA UR4, UR47, UR7, 0x3 ;  /* 0x000000072f047291 */ /* 0x000fd2000f8e18ff */
[----:B------:R-:W2:Y:S02]  /*4640*/  SYNCS.PHASECHK.TRANS64.TRYWAIT P0, [UR4], R3 ;  /* 0x00000003ff0075a7 */ /* 0x000ea40008001104 */
[----:B--2---:R-:W-:Y:S05]  /*4650*/  @!P0 BRA `(.L_x_81) ;  /* 0x00000048006c8947 */ /* 0x004fea0003800000 */
.L_x_163:
        /* <DEDUP_REMOVED lines=9> */
.L_x_165:
        /* <DEDUP_REMOVED lines=9> */
.L_x_167:
[----:B------:R-:W-:-:S04]  /*4780*/  UIADD3 UR4, UPT, UPT, UR4, 0x1, URZ ;  /* 0x0000000104047890 */ /* 0x000fc8000fffe0ff */
[----:B------:R-:W-:-:S04]  /*4790*/  UISETP.NE.AND UP0, UPT, UR4, 0x4, UPT ;  /* 0x000000040400788c */ /* 0x000fc8000bf05270 */
[----:B------:R-:W-:Y:S02]  /*47a0*/  USEL UR5, URZ, 0x1, UP0 ;  /* 0x00000001ff057887 */ /* 0x000fe40008000000 */
[----:B------:R-:W-:-:S04]  /*47b0*/  USEL UR4, UR4, URZ, UP0 ;  /* 0x000000ff04047287 */ /* 0x000fc80008000000 */
[----:B------:R-:W-:Y:S01]  /*47c0*/  ULEA UR4, UR4, UR7, 0x3 ;  /* 0x0000000704047291 */ /* 0x000fe2000f8e18ff */
[----:B-1----:R-:W-:-:S04]  /*47d0*/  LOP3.LUT R3, R2, UR5, RZ, 0x3c, !PT ;  /* 0x0000000502037c12 */ /* 0x002fc8000f8e3cff */
[----:B------:R-:W-:Y:S01]  /*47e0*/  SHF.L.U32 R3, R3, 0x1f, RZ ;  /* 0x0000001f03037819 */ /* 0x000fe200000006ff */
[----:B------:R-:W-:-:S04]  /*47f0*/  IMAD.U32 R0, RZ, RZ, UR4 ;  /* 0x00000004ff007e24 */ /* 0x000fc8000f8e00ff */
[----:B------:R1:W2:Y:S03]  /*4800*/  SYNCS.PHASECHK.TRANS64.TRYWAIT P0, [R0+URZ], R3 ;  /* 0x00000003000075a7 */ /* 0x0002a600080011ff */
[----:B--2---:R-:W-:Y:S05]  /*4810*/  @!P0 NANOSLEEP.SYNCS 0x989680 ;  /* 0x009896800000895d */ /* 0x004fea0003900000 */
[----:B------:R-:W2:Y:S02]  /*4820*/  @!P0 SYNCS.PHASECHK.TRANS64 P0, [R0+URZ], R3 ;  /* 0x00000003000085a7 */ /* 0x000ea400080010ff */
[----:B--2---:R-:W-:Y:S05]  /*4830*/  @P0 BRA `(.L_x_84) ;  /* 0x0000000000200947 */ /* 0x004fea0003800000 */
.L_x_85:
[----:B--2---:R2:W4:Y:S02]  /*4840*/  SYNCS.PHASECHK.TRANS64.TRYWAIT P0, [R0+URZ], R3 ;  /* 0x00000003000075a7 */ /* 0x00452400080011ff */
[----:B----4-:R-:W-:Y:S05]  /*4850*/  @!P0 NANOSLEEP.SYNCS 0x989680 ;  /* 0x009896800000895d */ /* 0x010fea0003900000 */
[----:B------:R-:W4:Y:S02]  /*4860*/  @!P0 SYNCS.PHASECHK.TRANS64 P0, [R0+URZ], R3 ;  /* 0x00000003000085a7 */ /* 0x000f2400080010ff */
[----:B----4-:R-:W-:Y:S05]  /*4870*/  @!P0 BRA `(.L_x_85) ;  /* 0xfffffffc00f08947 */ /* 0x010fea000383ffff */
[----:B------:R-:W-:Y:S05]  /*4880*/  BRA `(.L_x_84) ;  /* 0x00000000000c7947 */ /* 0x000fea0003800000 */
.L_x_80:
[----:B------:R-:W-:-:S04]  /*4890*/  UIADD3 UR4, UPT, UPT, UR41, 0x110, URZ ;  /* 0x0000011029047890 */ /* 0x000fc8000fffe0ff */
[----:B------:R-:W-:-:S09]  /*48a0*/  UPRMT UR4, UR69, 0x654, UR4 ;  /* 0x0000065445047896 */ /* 0x000fd20008000004 */
[----:B------:R-:W-:Y:S03]  /*48b0*/  SYNCS.ARRIVE.TRANS64.RED.A1T0 RZ, [UR4], RZ ;  /* 0x000000ffffff79a7 */ /* 0x000fe60008100404 */
.L_x_84:
[----:B-12---:R-:W-:Y:S01]  /*48c0*/  SHF.L.U32 R3, RZ, 0x1f, RZ ;  /* 0x0000001fff037819 */ /* 0x006fe200000006ff */
[----:B------:R-:W-:Y:S01]  /*48d0*/  UIADD3 UR4, UPT, UPT, UR41, 0x110, URZ ;  /* 0x0000011029047890 */ /* 0x000fe2000fffe0ff */
[----:B------:R-:W-:Y:S02]  /*48e0*/  PLOP3.LUT P0, PT, PT, PT, UP1, 0x80, 0x8 ;  /* 0x000000000008781c */ /* 0x000fe40003f0f018 */
[----:B------:R-:W1:Y:S02]  /*48f0*/  SYNCS.PHASECHK.TRANS64.TRYWAIT P1, [UR41+0x110], R3 ;  /* 0x00011003ff0075a7 */ /* 0x000e640008021129 */
[----:B-1----:R-:W-:Y:S09]  /*4900*/  @!P1 BRA `(.L_x_86) ;  /* 0x0000004800089947 */ /* 0x002ff20003800000 */
.L_x_169:
[----:B------:R-:W-:Y:S01]  /*4910*/  @!UP1 UPRMT UR4, UR69, 0x654, UR4 ;  /* 0x0000065445049896 */ /* 0x000fe20008000004 */
[----:B------:R-:W-:Y:S01]  /*4920*/  UMOV UR5, 0xffff ;  /* 0x0000ffff00057882 */ /* 0x000fe20000000000 */
[----:B------:R-:W-:-:S07]  /*4930*/  UMOV UR6, 0x1 ;  /* 0x0000000100067882 */ /* 0x000fce0000000000 */
[----:B------:R-:W-:Y:S01]  /*4940*/  @!P0 SYNCS.ARRIVE.TRANS64.RED.A1T0 RZ, [UR4], RZ ;  /* 0x000000ffffff89a7 */ /* 0x000fe20008100404 */
[----:B------:R-:W-:Y:S01]  /*4950*/  NOP ;  /* 0x0000000000007918 */ /* 0x000fe20000000000 */
[----:B-1----:R-:W1:Y:S01]  /*4960*/  LDS R0, [UR8+0x14] ;  /* 0x00001408ff007984 */ /* 0x002e620008000800 */
[----:B------:R-:W-:-:S04]  /*4970*/  ULOP3.LUT UR4, UR67, 0xffff, URZ, 0xc0, !UPT ;  /* 0x0000ffff43047892 */ /* 0x000fc8000f8ec0ff */
[----:B------:R-:W-:-:S04]  /*4980*/  USHF.R.U32.HI UR4, URZ, 0x5, UR4 ;  /* 0x00000005ff047899 */ /* 0x000fc80008011604 */
[----:B------:R-:W-:Y:S02]  /*4990*/  USHF.L.U32 UR5, UR5, UR4, URZ ;  /* 0x0000000405057299 */ /* 0x000fe400080006ff */
[----:B------:R-:W-:-:S04]  /*49a0*/  USHF.L.U32 UR4, UR6, UR4, URZ ;  /* 0x0000000406047299 */ /* 0x000fc800080006ff */
[----:B-1----:R-:W-:-:S04]  /*49b0*/  LOP3.LUT R0, R0, UR5, RZ, 0xc0, !PT ;  /* 0x0000000500007c12 */ /* 0x002fc8000f8ec0ff */
[----:B------:R-:W-:-:S13]  /*49c0*/  ISETP.NE.AND P0, PT, R0, UR5, PT ;  /* 0x0000000500007c0c */ /* 0x000fda000bf05270 */
[----:B------:R-:W-:Y:S05]  /*49d0*/  @P0 BRA `(.L_x_87) ;  /* 0x0000000000580947 */ /* 0x000fea0003800000 */
[----:B------:R-:W1:Y:S02]  /*49e0*/  LDS R0, [UR8+0x18] ;  /* 0x00001808ff007984 */ /* 0x000e640008000800 */
[----:B-1----:R-:W-:-:S04]  /*49f0*/  LOP3.LUT R0, R0, UR4, RZ, 0xc0, !PT ;  /* 0x0000000400007c12 */ /* 0x002fc8000f8ec0ff */
[----:B------:R-:W-:-:S13]  /*4a00*/  ISETP.NE.AND P0, PT, R0, UR4, PT ;  /* 0x0000000400007c0c */ /* 0x000fda000bf05270 */
[----:B------:R-:W-:Y:S05]  /*4a10*/  @P0 BRA `(.L_x_88) ;  /* 0x00000000003c0947 */ /* 0x000fea0003800000 */
[----:B------:R-:W1:Y:S01]  /*4a20*/  S2R R2, SR_LANEID ;  /* 0x0000000000027919 */ /* 0x000e620000000000 */
[----:B------:R-:W-:Y:S01]  /*4a30*/  ULOP3.LUT UR5, URZ, UR5, URZ, 0x33, !UPT ;  /* 0x00000005ff057292 */ /* 0x000fe2000f8e33ff */
[----:B------:R-:W-:Y:S01]  /*4a40*/  LOP3.LUT R4, RZ, UR4, RZ, 0x33, !PT ;  /* 0x00000004ff047c12 */ /* 0x000fe2000f8e33ff */
[----:B------:R-:W-:Y:S02]  /*4a50*/  VOTEU.ANY UR4, UPT, PT ;  /* 0x0000000000047886 */ /* 0x000fe400038e0100 */
[----:B------:R-:W-:Y:S01]  /*4a60*/  UFLO.U32 UR4, UR4 ;  /* 0x00000004000472bd */ /* 0x000fe200080e0000 */
[----:B------:R-:W2:Y:S01]  /*4a70*/  REDUX UR6, R4 ;  /* 0x00000000040673c4 */ /* 0x000ea20000000000 */
[----:B------:R-:W-:-:S06]  /*4a80*/  IMAD.U32 R0, RZ, RZ, UR5 ;  /* 0x00000005ff007e24 */ /* 0x000fcc000f8e00ff */
[----:B------:R4:W-:Y:S01]  /*4a90*/  UTCATOMSWS.AND URZ, UR5 ;  /* 0x0000000500ff79e3 */ /* 0x0009e20008000000 */
[----:B------:R-:W3:Y:S01]  /*4aa0*/  REDUX UR7, R0 ;  /* 0x00000000000773c4 */ /* 0x000ee20000000000 */
[----:B-1----:R-:W-:Y:S01]  /*4ab0*/  ISETP.EQ.U32.AND P0, PT, R2, UR4, PT ;  /* 0x0000000402007c0c */ /* 0x002fe2000bf02070 */
[----:B--2---:R-:W-:Y:S01]  /*4ac0*/  IMAD.U32 R2, RZ, RZ, UR6 ;  /* 0x00000006ff027e24 */ /* 0x004fe2000f8e00ff */
[----:B---3--:R-:W-:-:S11]  /*4ad0*/  MOV R3, UR7 ;  /* 0x0000000700037c02 */ /* 0x008fd60008000f00 */
[----:B------:R4:W-:Y:S04]  /*4ae0*/  @P0 ATOMS.AND RZ, [UR8+0x14], R3 ;  /* 0x00001403ffff098c */ /* 0x0009e8000a800008 */
[----:B------:R4:W-:Y:S01]  /*4af0*/  @P0 ATOMS.AND RZ, [UR8+0x18], R2 ;  /* 0x00001802ffff098c */ /* 0x0009e2000a800008 */
[----:B------:R-:W-:Y:S05]  /*4b00*/  BRA `(.L_x_89) ;  /* 0x0000000000147947 */ /* 0x000fea0003800000 */
.L_x_88:
[----:B------:R-:W-:Y:S02]  /*4b10*/  MOV R2, 0x4b30 ;  /* 0x00004b3000027802 */ /* 0x000fe40000000f00 */
[----:B---3-5:R-:W-:Y:S05]  /*4b20*/  CALL.REL.NOINC `($__internal_0_$__cuda_sm10x_tcgen05_guardrail_trap_col_being_dealloced_not_returned_by_alloc) ;  /* 0x0000004800747944 */ /* 0x028fea0003c00000 */
[----:B------:R-:W-:Y:S05]  /*4b30*/  BRA `(.L_x_89) ;  /* 0x0000000000087947 */ /* 0x000fea0003800000 */
.L_x_87:
[----:B------:R-:W-:Y:S02]  /*4b40*/  MOV R2, 0x4b60 ;  /* 0x00004b6000027802 */ /* 0x000fe40000000f00 */
[----:B---3-5:R-:W-:Y:S05]  /*4b50*/  CALL.REL.NOINC `($__internal_2_$__cuda_sm10x_tcgen05_guardrail_trap_unallocated_columns_being_dealloced) ;  /* 0x0000004800807944 */ /* 0x028fea0003c00000 */
.L_x_89:
[----:B------:R-:W-:Y:S01]  /*4b60*/  NOP ;  /* 0x0000000000007918 */ /* 0x000fe20000000000 */
[----:B----4-:R-:W-:Y:S05]  /*4b70*/  EXIT ;  /* 0x000000000000794d */ /* 0x010fea0003800000 */
.L_x_60:
[----:B------:R-:W-:-:S09]  /*4b80*/  UISETP.NE.OR UP0, UPT, UR22, 0x3, !UP3 ;  /* 0x000000031600788c */ /* 0x000fd2000df05670 */
[----:B------:R-:W-:Y:S05]  /*4b90*/  BRA.U UP0, `(.L_x_90) ;  /* 0x0000000d00f07547 */ /* 0x000fea000b800000 */
[----:B------:R-:W1:Y:S01]  /*4ba0*/  LDCU UR33, c[0x0][0x370] ;  /* 0x00006e00ff2177ac */ /* 0x000e620008000800 */
[----:B------:R-:W2:Y:S01]  /*4bb0*/  LDC.64 R16, c[0x0][0x348] ;  /* 0x0000d200ff107b82 */ /* 0x000ea20000000a00 */
[----:B------:R-:W-:Y:S02]  /*4bc0*/  HFMA2 R13, -RZ, RZ, 0, 0 ;  /* 0x00000000ff0d7431 */ /* 0x000fe400000001ff */
[----:B------:R-:W-:Y:S01]  /*4bd0*/  IMAD.MOV.U32 R15, RZ, RZ, 0x1 ;  /* 0x00000001ff0f7424 */ /* 0x000fe200078e00ff */
[----:B------:R-:W1:Y:S01]  /*4be0*/  LDCU.128 UR28, c[0x0][0xb10] ;  /* 0x00016200ff1c77ac */ /* 0x000e620008000c00 */
[----:B------:R-:W-:Y:S01]  /*4bf0*/  IMAD.MOV.U32 R14, RZ, RZ, RZ ;  /* 0x000000ffff0e7224 */ /* 0x000fe200078e00ff */
[----:B------:R-:W-:Y:S01]  /*4c00*/  MOV R7, 0x2000 ;  /* 0x0000200000077802 */ /* 0x000fe20000000f00 */
[----:B------:R-:W3:Y:S01]  /*4c10*/  LDCU UR32, c[0x0][0x374] ;  /* 0x00006e80ff2077ac */ /* 0x000ee20008000800 */
[----:B------:R-:W4:Y:S01]  /*4c20*/  LDC.64 R2, c[0x0][0x888] ;  /* 0x00022200ff027b82 */ /* 0x000f220000000a00 */
[----:B------:R-:W3:Y:S01]  /*4c30*/  LDCU UR15, c[0x0][0xb0c] ;  /* 0x00016180ff0f77ac */ /* 0x000ee20008000800 */
[----:B------:R-:W3:Y:S06]  /*4c40*/  LDCU UR37, c[0x0][0xb20] ;  /* 0x00016400ff2577ac */ /* 0x000eec0008000800 */
[----:B------:R-:W2:Y:S01]  /*4c50*/  LDC.64 R4, c[0x0][0x890] ;  /* 0x00022400ff047b82 */ /* 0x000ea20000000a00 */
[----:B------:R-:W3:Y:S01]  /*4c60*/  LDCU UR4, c[0x0][0xb30] ;  /* 0x00016600ff0477ac */ /* 0x000ee20008000800 */
[----:B-1----:R-:W-:-:S02]  /*4c70*/  UIMAD.WIDE.U32 UR6, UR33, UR28, URZ ;  /* 0x0000001c210672a5 */ /* 0x002fc4000f8e00ff */
[----:B---3--:R-:W-:Y:S01]  /*4c80*/  UIMAD.WIDE.U32 UR8, UR32, UR31, URZ ;  /* 0x0000001f200872a5 */ /* 0x008fe2000f8e00ff */
[----:B------:R-:W-:Y:S01]  /*4c90*/  UMOV UR24, 0x400 ;  /* 0x0000040000187882 */ /* 0x000fe20000000000 */
[----:B------:R-:W-:-:S03]  /*4ca0*/  UPLOP3.LUT UP3, UPT, UPT, UPT, UPT, 0x40, 0x4 ;  /* 0x000000000004789c */ /* 0x000fc60003f6e870 */
[----:B------:R-:W-:Y:S01]  /*4cb0*/  UMOV UR6, UR7 ;  /* 0x0000000700067c82 */ /* 0x000fe20008000000 */
[----:B------:R-:W-:Y:S01]  /*4cc0*/  UISETP.GE.AND UP0, UPT, UR42, 0x1, UPT ;  /* 0x000000012a00788c */ /* 0x000fe2000bf06270 */
[----:B------:R-:W-:Y:S01]  /*4cd0*/  UMOV UR34, UR9 ;  /* 0x0000000900227c82 */ /* 0x000fe20008000000 */
[----:B------:R-:W-:Y:S01]  /*4ce0*/  UISETP.NE.AND UP4, UPT, UR42, 0x1, UPT ;  /* 0x000000012a00788c */ /* 0x000fe2000bf85270 */
[----:B------:R-:W1:Y:S01]  /*4cf0*/  LDCU.64 UR16, c[0x0][0xb28] ;  /* 0x00016500ff1077ac */ /* 0x000e620008000a00 */
[----:B------:R-:W-:Y:S02]  /*4d00*/  ULEA UR24, UR55, UR24, 0x18 ;  /* 0x0000001837187291 */ /* 0x000fe4000f8ec0ff */
[----:B------:R-:W-:Y:S02]  /*4d10*/  UISETP.NE.AND UP6, UPT, UR15, 0x1, UPT ;  /* 0x000000010f00788c */ /* 0x000fe4000bfc5270 */
[----:B------:R-:W-:Y:S02]  /*4d20*/  UISETP.NE.AND UP5, UPT, UR30, 0x1, UPT ;  /* 0x000000011e00788c */ /* 0x000fe4000bfa5270 */
[----:B------:R-:W-:-:S02]  /*4d30*/  USHF.R.U32.HI UR35, URZ, UR29, UR6 ;  /* 0x0000001dff237299 */ /* 0x000fc40008011606 */
[----:B------:R-:W-:Y:S02]  /*4d40*/  USHF.R.U32.HI UR34, URZ, UR37, UR34 ;  /* 0x00000025ff227299 */ /* 0x000fe40008011622 */
[----:B------:R-:W-:Y:S01]  /*4d50*/  UISETP.NE.AND UP2, UPT, UR4, 0x1, UPT ;  /* 0x000000010400788c */ /* 0x000fe2000bf45270 */
[----:B------:R-:W-:-:S10]  /*4d60*/  UMOV UR12, URZ ;  /* 0x000000ff000c7c82 */ /* 0x000fd40008000000 */
.L_x_99:
[C---:B------:R-:W-:Y:S02]  /*4d70*/  LEA R12, R14.reuse, UR24, 0x3 ;  /* 0x000000180e0c7c11 */ /* 0x040fe4000f8e18ff */
[----:B------:R-:W-:Y:S02]  /*4d80*/  SHF.L.U32 R9, R13, 0x1f, RZ ;  /* 0x0000001f0d097819 */ /* 0x000fe400000006ff */
[----:B------:R-:W-:Y:S02]  /*4d90*/  LEA R10, R14, UR24, 0x4 ;  /* 0x000000180e0a7c11 */ /* 0x000fe4000f8e20ff */
[----:B---3--:R-:W3:Y:S02]  /*4da0*/  SYNCS.PHASECHK.TRANS64.TRYWAIT P0, [R12+URZ+0x90], R9 ;  /* 0x000090090c0075a7 */ /* 0x008ee400080011ff */
[----:B---3--:R-:W-:Y:S05]  /*4db0*/  @!P0 BRA `(.L_x_91) ;  /* 0x0000004000f48947 */ /* 0x008fea0003800000 */
.L_x_170:
[----:B---3--:R-:W3:Y:S01]  /*4dc0*/  LDS.128 R8, [R10+0x120] ;  /* 0x000120000a087984 */ /* 0x008ee20000000c00 */
[----:B------:R-:W-:Y:S01]  /*4dd0*/  UISETP.GE.AND UP0, UPT, UR42, 0x1, UPT ;  /* 0x000000012a00788c */ /* 0x000fe2000bf06270 */
[----:B------:R-:W-:Y:S01]  /*4de0*/  @!PT LDS RZ, [RZ] ;  /* 0x00000000fffff984 */ /* 0x000fe20000000800 */
[----:B------:R-:W-:Y:S01]  /*4df0*/  @!PT LDS RZ, [RZ] ;  /* 0x00000000fffff984 */ /* 0x000fe20000000800 */
[----:B------:R-:W-:Y:S01]  /*4e00*/  @!PT LDS RZ, [RZ] ;  /* 0x00000000fffff984 */ /* 0x000fe20000000800 */
[----:B------:R-:W-:Y:S01]  /*4e10*/  @!PT LDS RZ, [RZ] ;  /* 0x00000000fffff984 */ /* 0x000fe20000000800 */
[----:B------:R1:W-:Y:S06]  /*4e20*/  MEMBAR.ALL.CTA ;  /* 0x0000000000007992 */ /* 0x0003ec0000008000 */
[----:B-1----:R-:W1:Y:S01]  /*4e30*/  FENCE.VIEW.ASYNC.S ;  /* 0x00000000000073c6 */ /* 0x002e620000000000 */
[----:B---3--:R-:W-:Y:S11]  /*4e40*/  LOP3.LUT P0, RZ, R10, 0x1, RZ, 0xc0, !PT ;  /* 0x000000010aff7812 */ /* 0x008ff6000780c0ff */
[----:B------:R-:W-:Y:S02]  /*4e50*/  @!UPT UIADD3 URZ, UPT, UPT, URZ, URZ, URZ ;  /* 0x000000fffffff290 */ /* 0x000fe4000fffe0ff */
[----:B-1----:R-:W-:Y:S01]  /*4e60*/  VOTEU.ANY UP1, P0 ;  /* 0x0000000000ff7886 */ /* 0x002fe20000020100 */
[----:B------:R-:W-:Y:S11]  /*4e70*/  PLOP3.LUT P0, PT, PT, PT, UP1, 0x80, 0x8 ;  /* 0x000000000008781c */ /* 0x000ff60003f0f018 */
[----:B------:R-:W-:Y:S02]  /*4e80*/  @!UPT UIADD3 URZ, UPT, UPT, URZ, URZ, URZ ;  /* 0x000000fffffff290 */ /* 0x000fe4000fffe0ff */
[----:B------:R-:W-:Y:S02]  /*4e90*/  @P0 SHF.R.U32.HI R0, RZ, 0x10, R9 ;  /* 0x00000010ff000819 */ /* 0x000fe40000011609 */
[----:B------:R-:W-:Y:S02]  /*4ea0*/  @P0 MOV R6, R8 ;  /* 0x0000000800060202 */ /* 0x000fe40000000f00 */
[----:B------:R-:W-:Y:S01]  /*4eb0*/  @P0 R2UR UR4, R0 ;  /* 0x00000000000402ca */ /* 0x000fe200000e0000 */
[----:B------:R-:W-:Y:S01]  /*4ec0*/  VIADD R0, R12, 0xa0 ;  /* 0x000000a00c007836 */ /* 0x000fe20000000000 */
[----:B------:R-:W-:Y:S02]  /*4ed0*/  @P0 LOP3.LUT R8, R9, 0xffff, RZ, 0xc0, !PT ;  /* 0x0000ffff09080812 */ /* 0x000fe400078ec0ff */
[----:B------:R-:W-:Y:S02]  /*4ee0*/  @P0 R2UR UR6, R6 ;  /* 0x00000000060602ca */ /* 0x000fe400000e0000 */
[----:B------:R-:W-:Y:S02]  /*4ef0*/  PRMT R0, RZ, 0x654, R0 ;  /* 0x00000654ff007816 */ /* 0x000fe40000000000 */
[----:B------:R-:W-:Y:S02]  /*4f00*/  @P0 R2UR UR5, R8 ;  /* 0x00000000080502ca */ /* 0x000fe400000e0000 */
[----:B------:R1:W-:Y:S03]  /*4f10*/  SYNCS.ARRIVE.TRANS64.RED.A1T0 RZ, [R0+URZ], RZ ;  /* 0x000000ff00ff79a7 */ /* 0x0003e600081004ff */
[----:B------:R-:W-:Y:S04]  /*4f20*/  @UP1 UMOV UR27, UR4 ;  /* 0x00000004001b1c82 */ /* 0x000fe80008000000 */
[----:B------:R-:W-:Y:S04]  /*4f30*/  @UP1 UMOV UR14, UR6 ;  /* 0x00000006000e1c82 */ /* 0x000fe80008000000 */
[----:B------:R-:W-:Y:S01]  /*4f40*/  @UP1 UMOV UR13, UR5 ;  /* 0x00000005000d1c82 */ /* 0x000fe20008000000 */
[----:B------:R-:W-:Y:S05]  /*4f50*/  BRA.U !UP0, `(.L_x_92) ;  /* 0x0000000108a47547 */ /* 0x000fea000b800000 */
[----:B------:R-:W-:Y:S02]  /*4f60*/  UIMAD.WIDE.U32 UR8, UR13, UR31, URZ ;  /* 0x0000001f0d0872a5 */ /* 0x000fe4000f8e00ff */
[----:B------:R-:W-:Y:S02]  /*4f70*/  UIMAD.WIDE.U32 UR10, UR14, UR28, URZ ;  /* 0x0000001c0e0a72a5 */ /* 0x000fe4000f8e00ff */
[----:B------:R-:W-:Y:S02]  /*4f80*/  USEL UR4, UR32, UR34, !UP5 ;  /* 0x0000002220047287 */ /* 0x000fe4000e800000 */
[----:B------:R-:W-:Y:S02]  /*4f90*/  USEL UR7, UR33, UR35, !UP6 ;  /* 0x0000002321077287 */ /* 0x000fe4000f000000 */
[----:B------:R-:W-:Y:S02]  /*4fa0*/  UIMAD.WIDE.U32 UR18, UR4, UR16, URZ ;  /* 0x00000010041272a5 */ /* 0x000fe4000f8e00ff */
[----:B------:R-:W-:Y:S01]  /*4fb0*/  UIMAD.WIDE.U32 UR20, UR7, UR16, URZ ;  /* 0x00000010071472a5 */ /* 0x000fe2000f8e00ff */
[----:B------:R-:W-:Y:S02]  /*4fc0*/  UMOV UR5, UR9 ;  /* 0x0000000900057c82 */ /* 0x000fe40008000000 */
[----:B------:R-:W-:Y:S03]  /*4fd0*/  USHF.R.U32.HI UR6, URZ, UR37, UR5 ;  /* 0x00000025ff067299 */ /* 0x000fe60008011605 */
[----:B------:R-:W-:Y:S01]  /*4fe0*/  UMOV UR5, UR11 ;  /* 0x0000000b00057c82 */ /* 0x000fe20008000000 */
[----:B------:R-:W-:Y:S02]  /*4ff0*/  USEL UR6, UR13, UR6, !UP5 ;  /* 0x000000060d067287 */ /* 0x000fe4000e800000 */
[----:B------:R-:W-:Y:S02]  /*5000*/  USHF.R.U32.HI UR8, URZ, UR29, UR5 ;  /* 0x0000001dff087299 */ /* 0x000fe40008011605 */
[----:B------:R-:W-:Y:S01]  /*5010*/  UIMAD.WIDE.U32 UR10, UR6, UR16, URZ ;  /* 0x00000010060a72a5 */ /* 0x000fe2000f8e00ff */
[----:B------:R-:W-:Y:S02]  /*5020*/  UMOV UR5, UR19 ;  /* 0x0000001300057c82 */ /* 0x000fe40008000000 */
[----:B------:R-:W-:Y:S03]  /*5030*/  @UP4 USHF.R.U32.HI UR4, URZ, UR17, UR5 ;  /* 0x00000011ff044299 */ /* 0x000fe60008011605 */
[----:B------:R-:W-:Y:S01]  /*5040*/  UMOV UR5, UR21 ;  /* 0x0000001500057c82 */ /* 0x000fe20008000000 */
[----:B------:R-:W-:Y:S02]  /*5050*/  UIMAD UR4, UR42, UR4, URZ ;  /* 0x000000042a0472a4 */ /* 0x000fe4000f8e02ff */
[----:B------:R-:W-:Y:S02]  /*5060*/  @UP4 USHF.R.U32.HI UR7, URZ, UR17, UR5 ;  /* 0x00000011ff074299 */ /* 0x000fe40008011605 */
[----:B------:R-:W-:Y:S02]  /*5070*/  USEL UR5, UR14, UR8, !UP6 ;  /* 0x000000080e057287 */ /* 0x000fe4000f000000 */
[----:B------:R-:W-:Y:S02]  /*5080*/  UIMAD UR8, UR42, UR7, URZ ;  /* 0x000000072a0872a4 */ /* 0x000fe4000f8e02ff */
[----:B------:R-:W-:Y:S03]  /*5090*/  UISETP.GE.AND UP0, UPT, UR6, UR4, UPT ;  /* 0x000000040600728c */ /* 0x000fe6000bf06270 */
[----:B------:R-:W-:Y:S01]  /*50a0*/  UMOV UR4, UR11 ;  /* 0x0000000b00047c82 */ /* 0x000fe20008000000 */
[----:B------:R-:W-:Y:S02]  /*50b0*/  UISETP.GE.OR UP0, UPT, UR5, UR8, UP0 ;  /* 0x000000080500728c */ /* 0x000fe40008706670 */
[----:B------:R-:W-:Y:S02]  /*50c0*/  USHF.R.U32.HI UR4, URZ, UR17, UR4 ;  /* 0x00000011ff047299 */ /* 0x000fe40008011604 */
[----:B------:R-:W-:Y:S02]  /*50d0*/  UIMAD.WIDE.U32 UR8, UR5, UR16, URZ ;  /* 0x00000010050872a5 */ /* 0x000fe4000f8e00ff */
[----:B------:R-:W-:Y:S04]  /*50e0*/  USEL UR10, UR6, UR4, !UP4 ;  /* 0x00000004060a7287 */ /* 0x000fe8000e000000 */
[----:B------:R-:W-:Y:S01]  /*50f0*/  UIADD3 UR11, UPT, UPT, -UR10, URZ, URZ ;  /* 0x000000ff0a0b7290 */ /* 0x000fe2000fffe1ff */
[----:B------:R-:W-:Y:S02]  /*5100*/  @!UP0 UMOV UR4, UR9 ;  /* 0x0000000900048c82 */ /* 0x000fe40008000000 */
[----:B------:R-:W-:Y:S02]  /*5110*/  @!UP0 USHF.R.U32.HI UR4, URZ, UR17, UR4 ;  /* 0x00000011ff048299 */ /* 0x000fe40008011604 */
[----:B------:R-:W-:Y:S02]  /*5120*/  UIMAD UR8, UR42, UR11, UR6 ;  /* 0x0000000b2a0872a4 */ /* 0x000fe4000f8e0206 */
[----:B------:R-:W-:Y:S04]  /*5130*/  @!UP0 USEL UR4, UR5, UR4, !UP4 ;  /* 0x0000000405048287 */ /* 0x000fe8000e000000 */
[----:B------:R-:W-:Y:S02]  /*5140*/  @!UP0 UIMAD UR8, UR7, UR8, UR4 ;  /* 0x00000008070882a4 */ /* 0x000fe4000f8e0204 */
[----:B------:R-:W-:Y:S02]  /*5150*/  @!UP0 UIADD3 UR9, UPT, UPT, UR10, -UR4, URZ ;  /* 0x800000040a098290 */ /* 0x000fe4000fffe0ff */
[----:B------:R-:W-:Y:S02]  /*5160*/  UIADD3 UR4, UPT, UPT, -UR5, URZ, URZ ;  /* 0x000000ff05047290 */ /* 0x000fe4000fffe1ff */
[----:B------:R-:W-:Y:S02]  /*5170*/  UIADD3 UR7, UPT, UPT, -UR6, URZ, URZ ;  /* 0x000000ff06077290 */ /* 0x000fe4000fffe1ff */
[----:B------:R-:W-:Y:S02]  /*5180*/  @!UP0 UIMAD UR6, UR9, UR42, UR5 ;  /* 0x0000002a090682a4 */ /* 0x000fe4000f8e0205 */
[----:B------:R-:W-:Y:S02]  /*5190*/  UIMAD UR14, UR15, UR4, UR14 ;  /* 0x000000040f0e72a4 */ /* 0x000fe4000f8e020e */
[----:B------:R-:W-:Y:S01]  /*51a0*/  UIMAD UR13, UR30, UR7, UR13 ;  /* 0x000000071e0d72a4 */ /* 0x000fe2000f8e020d */
[----:B------:R-:W-:Y:S02]  /*51b0*/  @!UP0 UMOV UR5, UR8 ;  /* 0x0000000800058c82 */ /* 0x000fe40008000000 */
[----:B------:R-:W-:Y:S02]  /*51c0*/  UIMAD UR14, UR5, UR15, UR14 ;  /* 0x0000000f050e72a4 */ /* 0x000fe4000f8e020e */
[----:B------:R-:W-:Y:S11]  /*51d0*/  UIMAD UR13, UR6, UR30, UR13 ;  /* 0x0000001e060d72a4 */ /* 0x000ff6000f8e020d */
[----:B------:R-:W-:Y:S01]  /*51e0*/  @!UPT UIADD3 URZ, UPT, UPT, URZ, URZ, URZ ;  /* 0x000000fffffff290 */ /* 0x000fe2000fffe0ff */
.L_x_92:
[----:B------:R-:W3:Y:S01]  /*51f0*/  @!UP2 LDCU.128 UR20, c[0x0][0xb10] ;  /* 0x00016200ff14a7ac */ /* 0x000ee20008000c00 */
[C---:B--2---:R-:W-:Y:S02]  /*5200*/  ISETP.NE.U32.AND P1, PT, R4.reuse, RZ, PT ;  /* 0x000000ff0400720c */ /* 0x044fe40003f25070 */
[----:B------:R-:W-:Y:S02]  /*5210*/  ISETP.NE.U32.AND P0, PT, R4, RZ, PT ;  /* 0x000000ff0400720c */ /* 0x000fe40003f05070 */
[C---:B------:R-:W-:Y:S02]  /*5220*/  ISETP.NE.AND.EX P1, PT, R5.reuse, RZ, PT, P1 ;  /* 0x000000ff0500720c */ /* 0x040fe40003f25310 */
[----:B------:R-:W-:Y:S01]  /*5230*/  ISETP.NE.AND.EX P0, PT, R5, RZ, PT, P0 ;  /* 0x000000ff0500720c */ /* 0x000fe20003f05300 */
[----:B------:R-:W2:Y:S01]  /*5240*/  @!UP2 LDCU UR5, c[0x0][0xb0c] ;  /* 0x00016180ff05a7ac */ /* 0x000ea20008000800 */
[----:B------:R-:W-:Y:S02]  /*5250*/  USHF.L.U32 UR11, UR25, 0x7, URZ ;  /* 0x00000007190b7899 */ /* 0x000fe400080006ff */
[----:B------:R-:W-:Y:S02]  /*5260*/  USHF.L.U32 UR10, UR26, 0x6, URZ ;  /* 0x000000061a0a7899 */ /* 0x000fe400080006ff */
[----:B---3--:R-:W-:Y:S07]  /*5270*/  UIMAD.WIDE.U32 UR6, UR14, UR20, URZ ;  /* 0x000000140e0672a5 */ /* 0x008fee000f8e00ff */
[----:B------:R-:W-:Y:S01]  /*5280*/  @!UP2 UMOV UR4, UR7 ;  /* 0x000000070004ac82 */ /* 0x000fe20008000000 */
[----:B--2---:R-:W-:Y:S02]  /*5290*/  @!UP2 UISETP.NE.AND UP0, UPT, UR5, 0x1, UPT ;  /* 0x000000010500a88c */ /* 0x004fe4000bf05270 */
[----:B------:R-:W-:Y:S02]  /*52a0*/  @!UP2 USHF.R.U32.HI UR4, URZ, UR21, UR4 ;  /* 0x00000015ff04a299 */ /* 0x000fe40008011604 */
[----:B------:R-:W-:Y:S02]  /*52b0*/  UIMAD.WIDE.U32 UR6, UR13, UR23, URZ ;  /* 0x000000170d0672a5 */ /* 0x000fe4000f8e00ff */
[----:B------:R-:W-:Y:S02]  /*52c0*/  @!UP2 USEL UR8, UR14, UR4, !UP0 ;  /* 0x000000040e08a287 */ /* 0x000fe4000c000000 */
[----:B------:R-:W-:Y:S03]  /*52d0*/  @!UP2 UISETP.NE.AND UP0, UPT, UR22, 0x1, UPT ;  /* 0x000000011600a88c */ /* 0x000fe6000bf05270 */
[----:B------:R-:W-:Y:S02]  /*52e0*/  @!UP2 UMOV UR6, UR7 ;  /* 0x000000070006ac82 */ /* 0x000fe40008000000 */
[----:B------:R-:W2:Y:S02]  /*52f0*/  @!UP2 LDCU UR4, c[0x0][0xb20] ;  /* 0x00016400ff04a7ac */ /* 0x000ea40008000800 */
[----:B--2---:R-:W-:Y:S04]  /*5300*/  @!UP2 USHF.R.U32.HI UR6, URZ, UR4, UR6 ;  /* 0x00000004ff06a299 */ /* 0x004fe80008011606 */
[----:B------:R-:W-:Y:S04]  /*5310*/  @!UP2 USEL UR6, UR13, UR6, !UP0 ;  /* 0x000000060d06a287 */ /* 0x000fe8000c000000 */
[----:B------:R-:W-:Y:S02]  /*5320*/  @!UP2 UIADD3 UR4, UPT, UPT, -UR8, UR6, URZ ;  /* 0x000000060804a290 */ /* 0x000fe4000fffe1ff */
[----:B------:R-:W-:Y:S02]  /*5330*/  @!UP2 UIADD3 UR6, UPT, UPT, UR8, -UR6, URZ ;  /* 0x800000060806a290 */ /* 0x000fe4000fffe0ff */
[----:B------:R-:W-:Y:S02]  /*5340*/  @!UP2 UIMAD UR14, UR4, UR5, UR14 ;  /* 0x00000005040ea2a4 */ /* 0x000fe4000f8e020e */
[----:B------:R-:W-:Y:S01]  /*5350*/  @!UP2 UIMAD UR13, UR6, UR22, UR13 ;  /* 0x00000016060da2a4 */ /* 0x000fe2000f8e020d */
[----:B------:R-:W-:Y:S11]  /*5360*/  BRA.U UP3, `(.L_x_93) ;  /* 0x0000000103107547 */ /* 0x000ff6000b800000 */
[----:B-1----:R-:W-:Y:S04]  /*5370*/  MOV R0, UR40 ;  /* 0x0000002800007c02 */ /* 0x002fe80008000f00 */
[----:B------:R-:W-:Y:S04]  /*5380*/  SHF.L.U32 R9, R0, 0x1f, RZ ;  /* 0x0000001f00097819 */ /* 0x000fe800000006ff */
[----:B------:R-:W1:Y:S02]  /*5390*/  SYNCS.PHASECHK.TRANS64.TRYWAIT P2, [UR24+0x88], R9 ;  /* 0x00008809ff0075a7 */ /* 0x000e640008041118 */
[----:B-1----:R-:W-:Y:S05]  /*53a0*/  @!P2 BRA `(.L_x_94) ;  /* 0x0000003c008ca947 */ /* 0x002fea0003800000 */
.L_x_93:
[----:B------:R-:W-:Y:S05]  /*53b0*/  @!P1 BRA `(.L_x_95) ;  /* 0x0000000000309947 */ /* 0x000fea0003800000 */
[----:B----4-:R-:W-:Y:S01]  /*53c0*/  ISETP.NE.U32.AND P1, PT, R2, RZ, PT ;  /* 0x000000ff0200720c */ /* 0x010fe20003f25070 */
[----:B------:R-:W2:Y:S01]  /*53d0*/  LDCU.64 UR4, c[0x0][0x358] ;  /* 0x00006b00ff0477ac */ /* 0x000ea20008000a00 */
[----:B------:R-:W-:Y:S02]  /*53e0*/  IMAD.MOV.U32 R88, RZ, RZ, 0x1 ;  /* 0x00000001ff587424 */ /* 0x000fe400078e00ff */
[----:B------:R-:W-:Y:S11]  /*53f0*/  ISETP.NE.AND.EX P1, PT, R3, RZ, PT, P1 ;  /* 0x000000ff0300720c */ /* 0x000ff60003f25310 */
[----:B------:R-:W-:Y:S02]  /*5400*/  @!UPT UIADD3 URZ, UPT, UPT, URZ, URZ, URZ ;  /* 0x000000fffffff290 */ /* 0x000fe4000fffe0ff */
[----:B-1----:R-:W1:Y:S01]  /*5410*/  @P1 LDC.64 R8, c[0x0][0x888] ;  /* 0x00022200ff081b82 */ /* 0x002e620000000a00 */
[----:B------:R-:W-:Y:S04]  /*5420*/  @P1 IMAD R0, R4, UR36, RZ ;  /* 0x0000002404001c24 */ /* 0x000fe8000f8e02ff */
[----:B-1----:R-:W-:Y:S04]  /*5430*/  @P1 IMAD.WIDE R8, R0, 0x4, R8 ;  /* 0x0000000400081825 */ /* 0x002fe800078e0208 */
[----:B------:R-:W-:Y:S01]  /*5440*/  HFMA2 R0, -RZ, RZ, 0, 5.9604644775390625e-08 ;  /* 0x00000001ff007431 */ /* 0x000fe200000001ff */
[----:B--2--5:R2:W5:Y:S04]  /*5450*/  @P1 LDG.E R41, desc[UR4][R8.64] ;  /* 0x0000000408291981 */ /* 0x024568000c1e1900 */
[----:B------:R-:W-:Y:S01]  /*5460*/  @!P1 PRMT R88, R0, 0x7610, R88 ;  /* 0x0000761000589816 */ /* 0x000fe20000000058 */
[----:B--2---:R-:W3:Y:S06]  /*5470*/  @!P1 LDC R41, c[0x0][0x880] ;  /* 0x00022000ff299b82 */ /* 0x004eec0000000800 */
.L_x_95:
[----:B---3-5:R-:W-:Y:S01]  /*5480*/  @!P0 FSETP.EQ.AND P1, PT, R41, RZ, PT ;  /* 0x000000ff2900820b */ /* 0x028fe20003f22000 */
[----:B------:R-:W-:Y:S01]  /*5490*/  @!UPT UIADD3 URZ, UPT, UPT, URZ, URZ, URZ ;  /* 0x000000fffffff290 */ /* 0x000fe2000fffe0ff */
[----:B------:R-:W-:Y:S11]  /*54a0*/  @!P0 BRA `(.L_x_96) ;  /* 0x0000000000188947 */ /* 0x000ff60003800000 */
[----:B------:R-:W-:Y:S02]  /*54b0*/  LOP3.LUT P0, RZ, R88, 0xff, RZ, 0xc0, !PT ;  /* 0x000000ff58ff7812 */ /* 0x000fe4000780c0ff */
[----:B----4-:R-:W-:Y:S04]  /*54c0*/  ISETP.NE.U32.AND P1, PT, R2, RZ, PT ;  /* 0x000000ff0200720c */ /* 0x010fe80003f25070 */
[----:B------:R-:W-:Y:S04]  /*54d0*/  ISETP.NE.AND.EX P1, PT, R3, RZ, PT, P1 ;  /* 0x000000ff0300720c */ /* 0x000fe80003f25310 */
[----:B------:R-:W-:Y:S03]  /*54e0*/  PLOP3.LUT P1, PT, P1, PT, PT, 0x8, 0x80 ;  /* 0x000000000080781c */ /* 0x000fe60000f2e170 */
[----:B------:R-:W-:Y:S11]  /*54f0*/  @P0 FSETP.EQ.AND P1, PT, R41, RZ, PT ;  /* 0x000000ff2900020b */ /* 0x000ff60003f22000 */
[----:B------:R-:W-:Y:S02]  /*5500*/  @!UPT UIADD3 URZ, UPT, UPT, URZ, URZ, URZ ;  /* 0x000000fffffff290 */ /* 0x000fe4000fffe0ff */
.L_x_96:
[----:B------:R-:W-:Y:S01]  /*5510*/  ULEA UR4, UR12, UR24, 0x3 ;  /* 0x000000180c047291 */ /* 0x000fe2000f8e18ff */
[----:B-1----:R-:W-:Y:S02]  /*5520*/  SHF.L.U32 R9, R15, 0x1f, RZ ;  /* 0x0000001f0f097819 */ /* 0x002fe400000006ff */
[----:B------:R-:W-:Y:S04]  /*5530*/  ELECT P0, URZ, PT ;  /* 0x0000000000ff782f */ /* 0x000fe80003800000 */
[----:B------:R-:W-:Y:S02]  /*5540*/  PLOP3.LUT P1, PT, P1, P0, PT, 0xf2, 0x2f ;  /* 0x00000000002f781c */ /* 0x000fe40000f21e72 */
[----:B------:R-:W1:Y:S11]  /*5550*/  SYNCS.PHASECHK.TRANS64.TRYWAIT P2, [UR4+0x68], R9 ;  /* 0x00006809ff0075a7 */ /* 0x000e760008041104 */
[----:B------:R-:W-:Y:S05]  /*5560*/  @!P1 IADD3 R8, P0, PT, R16, 0x580, RZ ;  /* 0x0000058010089810 */ /* 0x000fea0007f1e0ff */
[----:B------:R-:W-:Y:S01]  /*5570*/  @!P1 IMAD.X R6, RZ, RZ, R17, P0 ;  /* 0x000000ffff069224 */ /* 0x000fe200000e0611 */
[----:B-1----:R-:W-:Y:S07]  /*5580*/  @!P2 BRA `(.L_x_97) ;  /* 0x0000003c002ca947 */ /* 0x002fee0003800000 */
.L_x_173:
[----:B------:R-:W-:Y:S01]  /*5590*/  @!P1 R2UR UR7, R6 ;  /* 0x00000000060792ca */ /* 0x000fe200000e0000 */
[----:B------:R-:W-:Y:S01]  /*55a0*/  UIADD3 UR5, UPT, UPT, UR12, 0x1, URZ ;  /* 0x000000010c057890 */ /* 0x000fe2000fffe0ff */
[----:B------:R-:W-:Y:S01]  /*55b0*/  @!P1 R2UR UR6, R8 ;  /* 0x00000000080692ca */ /* 0x000fe200000e0000 */
[----:B------:R-:W-:Y:S01]  /*55c0*/  UIADD3 UR9, UPT, UPT, UR4, 0x50, URZ ;  /* 0x0000005004097890 */ /* 0x000fe2000fffe0ff */
[----:B------:R-:W-:Y:S01]  /*55d0*/  @!P1 IMAD.MOV.U32 R6, RZ, RZ, 0x2000 ;  /* 0x00002000ff069424 */ /* 0x000fe200078e00ff */
[----:B------:R-:W-:Y:S01]  /*55e0*/  UISETP.NE.AND UP0, UPT, UR5, 0x3, UPT ;  /* 0x000000030500788c */ /* 0x000fe2000bf05270 */
[----:B------:R-:W-:Y:S01]  /*55f0*/  VIADD R14, R14, 0x1 ;  /* 0x000000010e0e7836 */ /* 0x000fe20000000000 */
[----:B------:R-:W-:Y:S01]  /*5600*/  UMOV UR22, 0x0 ;  /* 0x0000000000167882 */ /* 0x000fe20000000000 */
[----:B------:R-:W-:Y:S01]  /*5610*/  UMOV UR23, 0x10000000 ;  /* 0x1000000000177882 */ /* 0x000fe20000000000 */
[----:B------:R-:W-:Y:S04]  /*5620*/  UPRMT UR20, UR55, 0x654, UR9 ;  /* 0x0000065437147896 */ /* 0x000fe80008000009 */
[----:B-1----:R-:W-:Y:S01]  /*5630*/  IMAD.U32 R9, RZ, RZ, UR7 ;  /* 0x00000007ff097e24 */ /* 0x002fe2000f8e00ff */
[----:B------:R-:W-:Y:S01]  /*5640*/  USEL UR7, URZ, 0x1, UP0 ;  /* 0x00000001ff077887 */ /* 0x000fe20008000000 */
[----:B------:R-:W-:Y:S01]  /*5650*/  IMAD.U32 R8, RZ, RZ, UR6 ;  /* 0x00000006ff087e24 */ /* 0x000fe2000f8e00ff */
[----:B------:R-:W-:Y:S02]  /*5660*/  USEL UR6, UR5, URZ, UP0 ;  /* 0x000000ff05067287 */ /* 0x000fe40008000000 */
[----:B------:R-:W-:Y:S01]  /*5670*/  VOTEU.ALL UP0, P1 ;  /* 0x0000000000ff7886 */ /* 0x000fe20000800000 */
[----:B------:R-:W-:Y:S02]  /*5680*/  @!P1 R2UR UR19, R9 ;  /* 0x00000000091392ca */ /* 0x000fe400000e0000 */
[----:B------:R-:W-:Y:S02]  /*5690*/  @!P1 R2UR UR18, R8 ;  /* 0x00000000081292ca */ /* 0x000fe400000e0000 */
[----:B------:R-:W-:Y:S01]  /*56a0*/  @!UP0 ULEA UR5, UR12, UR24, 0xd ;  /* 0x000000180c058291 */ /* 0x000fe2000f8e68ff */
[----:B------:R-:W-:Y:S02]  /*56b0*/  LOP3.LUT R15, R15, UR7, RZ, 0x3c, !PT ;  /* 0x000000070f0f7c12 */ /* 0x000fe4000f8e3cff */
[----:B------:R-:W-:Y:S01]  /*56c0*/  UMOV UR12, UR36 ;  /* 0x00000024000c7c82 */ /* 0x000fe20008000000 */
[----:B------:R-:W-:Y:S01]  /*56d0*/  @!UP0 UIADD3 UR8, UPT, UPT, UR5, 0x200, URZ ;  /* 0x0000020005088890 */ /* 0x000fe2000fffe0ff */
[----:B------:R-:W-:Y:S01]  /*56e0*/  SHF.L.U32 R0, R15, 0x1f, RZ ;  /* 0x0000001f0f007819 */ /* 0x000fe200000006ff */
[----:B------:R-:W-:Y:S01]  /*56f0*/  VOTEU.ALL UP0, P1 ;  /* 0x0000000000ff7886 */ /* 0x000fe20000800000 */
[----:B------:R-:W-:Y:S06]  /*5700*/  ULEA UR5, UR6, UR24, 0x3 ;  /* 0x0000001806057291 */ /* 0x000fec000f8e18ff */
[----:B------:R1:W-:Y:S01]  /*5710*/  @!UP0 UTMALDG.3D [UR8], [UR18], desc[UR22] ;  /* 0x00001608120085b4 */ /* 0x0003e20008011000 */
[----:B------:R1:W-:Y:S01]  /*5720*/  @!P1 SYNCS.ARRIVE.TRANS64.RED.A0TR RZ, [UR4+0x50], R6 ;  /* 0x00005006ffff99a7 */ /* 0x0003e20008300404 */
[----:B------:R-:W-:Y:S01]  /*5730*/  SYNCS.ARRIVE.TRANS64.RED.A1T0 RZ, [UR20], RZ ;  /* 0x000000ffffff79a7 */ /* 0x000fe20008100414 */
[----:B------:R-:W2:Y:S02]  /*5740*/  SYNCS.PHASECHK.TRANS64.TRYWAIT P0, [UR5+0x68], R0 ;  /* 0x00006800ff0075a7 */ /* 0x000ea40008001105 */
[----:B-12---:R-:W-:Y:S05]  /*5750*/  @!P0 BRA `(.L_x_98) ;  /* 0x0000003800d08947 */ /* 0x006fea0003800000 */
.L_x_175:
[----:B------:R-:W-:Y:S01]  /*5760*/  UIADD3 UR9, UPT, UPT, UR5, 0x50, URZ ;  /* 0x0000005005097890 */ /* 0x000fe2000fffe0ff */
[----:B------:R-:W-:Y:S01]  /*5770*/  @!P1 IADD3 R6, P0, PT, R16, 0x580, RZ ;  /* 0x0000058010069810 */ /* 0x000fe20007f1e0ff */
[----:B------:R-:W-:Y:S01]  /*5780*/  UPLOP3.LUT UP3, UPT, UPT, UPT, UPT, 0x80, 0x8 ;  /* 0x000000000008789c */ /* 0x000fe20003f6f070 */
[----:B------:R-:W-:Y:S01]  /*5790*/  R2UR UR23, R90 ;  /* 0x000000005a1772ca */ /* 0x000fe200000e0000 */
[----:B------:R-:W-:Y:S01]  /*57a0*/  UMOV UR20, 0x0 ;  /* 0x0000000000147882 */ /* 0x000fe20000000000 */
[----:B------:R-:W-:Y:S01]  /*57b0*/  @!P1 R2UR UR7, R6 ;  /* 0x00000000060792ca */ /* 0x000fe200000e0000 */
[----:B-1----:R-:W-:Y:S01]  /*57c0*/  @!P1 IMAD.X R0, RZ, RZ, R17, P0 ;  /* 0x000000ffff009224 */ /* 0x002fe200000e0611 */
[----:B------:R-:W-:Y:S01]  /*57d0*/  UMOV UR21, 0x10000000 ;  /* 0x1000000000157882 */ /* 0x000fe20000000000 */
[----:B------:R-:W-:Y:S01]  /*57e0*/  UMOV UR12, UR36 ;  /* 0x00000024000c7c82 */ /* 0x000fe20008000000 */
[----:B------:R-:W-:Y:S01]  /*57f0*/  VOTEU.ALL UP0, P1 ;  /* 0x0000000000ff7886 */ /* 0x000fe20000800000 */
[----:B------:R-:W-:Y:S01]  /*5800*/  R2UR UR22, R91 ;  /* 0x000000005b1672ca */ /* 0x000fe200000e0000 */
[----:B------:R-:W-:Y:S01]  /*5810*/  UMOV UR36, UR27 ;  /* 0x0000001b00247c82 */ /* 0x000fe20008000000 */
[----:B------:R-:W-:Y:S02]  /*5820*/  @!P1 R2UR UR4, R0 ;  /* 0x00000000000492ca */ /* 0x000fe400000e0000 */
[----:B------:R-:W-:Y:S01]  /*5830*/  @!UP0 UIADD3 UR10, UPT, UPT, UR10, 0x20, URZ ;  /* 0x000000200a0a8890 */ /* 0x000fe2000fffe0ff */
[C---:B------:R-:W-:Y:S01]  /*5840*/  ISETP.NE.AND P0, PT, R14.reuse, 0x2, PT ;  /* 0x000000020e00780c */ /* 0x040fe20003f05270 */
[----:B------:R-:W-:Y:S02]  /*5850*/  UIADD3 UR26, UPT, UPT, UR13, UR23, URZ ;  /* 0x000000170d1a7290 */ /* 0x000fe4000fffe0ff */
[----:B------:R-:W-:Y:S01]  /*5860*/  IMAD.U32 R8, RZ, RZ, UR7 ;  /* 0x00000007ff087e24 */ /* 0x000fe2000f8e00ff */
[----:B------:R-:W-:Y:S02]  /*5870*/  SEL R0, RZ, 0x1, P0 ;  /* 0x00000001ff007807 */ /* 0x000fe40000000000 */
[----:B------:R-:W-:Y:S02]  /*5880*/  SEL R14, R14, RZ, P0 ;  /* 0x000000ff0e0e7207 */ /* 0x000fe40000000000 */
[----:B------:R-:W-:Y:S01]  /*5890*/  @!P1 R2UR UR18, R8 ;  /* 0x00000000081292ca */ /* 0x000fe200000e0000 */
[----:B------:R-:W-:Y:S01]  /*58a0*/  UIADD3 UR25, UPT, UPT, UR14, UR22, URZ ;  /* 0x000000160e197290 */ /* 0x000fe2000fffe0ff */
[----:B------:R-:W-:Y:S01]  /*58b0*/  IMAD.U32 R9, RZ, RZ, UR4 ;  /* 0x00000004ff097e24 */ /* 0x000fe2000f8e00ff */
[----:B------:R-:W-:Y:S01]  /*58c0*/  @!UP0 ULEA UR4, UR6, UR24, 0xd ;  /* 0x0000001806048291 */ /* 0x000fe2000f8e68ff */
[----:B------:R-:W-:Y:S03]  /*58d0*/  LOP3.LUT R13, R13, R0, RZ, 0x3c, !PT ;  /* 0x000000000d0d7212 */ /* 0x000fe600078e3cff */
[----:B------:R-:W-:Y:S01]  /*58e0*/  @!P1 R2UR UR19, R9 ;  /* 0x00000000091392ca */ /* 0x000fe200000e0000 */
[----:B------:R-:W-:Y:S01]  /*58f0*/  @!UP0 UIADD3 UR8, UPT, UPT, UR4, 0x200, URZ ;  /* 0x0000020004088890 */ /* 0x000fe2000fffe0ff */
[----:B------:R-:W-:Y:S01]  /*5900*/  VOTEU.ALL UP0, P1 ;  /* 0x0000000000ff7886 */ /* 0x000fe20000800000 */
[----:B------:R-:W-:Y:S10]  /*5910*/  UPRMT UR4, UR55, 0x654, UR9 ;  /* 0x0000065437047896 */ /* 0x000ff40008000009 */
[----:B------:R1:W-:Y:S01]  /*5920*/  @!UP0 UTMALDG.3D [UR8], [UR18], desc[UR20] ;  /* 0x00001408120085b4 */ /* 0x0003e20008011000 */
[----:B------:R3:W-:Y:S01]  /*5930*/  @!P1 SYNCS.ARRIVE.TRANS64.RED.A0TR RZ, [UR5+0x50], R7 ;  /* 0x00005007ffff99a7 */ /* 0x0007e20008300405 */
[----:B------:R-:W-:Y:S01]  /*5940*/  SYNCS.ARRIVE.TRANS64.RED.A1T0 RZ, [UR4], RZ ;  /* 0x000000ffffff79a7 */ /* 0x000fe20008100404 */
[----:B------:R-:W-:Y:S04]  /*5950*/  UIADD3 UR4, UPT, UPT, UR6, 0x1, URZ ;  /* 0x0000000106047890 */ /* 0x000fe8000fffe0ff */
[----:B------:R-:W-:Y:S04]  /*5960*/  UISETP.NE.AND UP0, UPT, UR4, 0x3, UPT ;  /* 0x000000030400788c */ /* 0x000fe8000bf05270 */
[----:B------:R-:W-:Y:S06]  /*5970*/  USEL UR5, URZ, 0x1, UP0 ;  /* 0x00000001ff057887 */ /* 0x000fec0008000000 */
[----:B------:R-:W-:Y:S01]  /*5980*/  LOP3.LUT R15, R15, UR5, RZ, 0x3c, !PT ;  /* 0x000000050f0f7c12 */ /* 0x000fe2000f8e3cff */
[----:B-1----:R-:W-:Y:S01]  /*5990*/  USEL UR12, UR4, URZ, UP0 ;  /* 0x000000ff040c7287 */ /* 0x002fe20008000000 */
[----:B------:R-:W-:Y:S11]  /*59a0*/  BRA.U UP1, `(.L_x_99) ;  /* 0xfffffff101f07547 */ /* 0x000ff6000b83ffff */
[----:B------:R-:W-:Y:S01]  /*59b0*/  UIADD3 UR24, UPT, UPT, UR24, 0x68, URZ ;  /* 0x0000006818187890 */ /* 0x000fe2000fffe0ff */
[----:B----4-:R-:W-:-:S03]  /*59c0*/  SHF.L.U32 R3, R15, 0x1f, RZ ;  /* 0x0000001f0f037819 */ /* 0x010fc600000006ff */
[----:B------:R-:W-:-:S09]  /*59d0*/  ULEA UR4, UR12, UR24, 0x3 ;  /* 0x000000180c047291 */ /* 0x000fd2000f8e18ff */
[----:B------:R-:W1:Y:S02]  /*59e0*/  SYNCS.PHASECHK.TRANS64.TRYWAIT P0, [UR4], R3 ;  /* 0x00000003ff0075a7 */ /* 0x000e640008001104 */
[----:B-1----:R-:W-:Y:S05]  /*59f0*/  @!P0 BRA `(.L_x_100) ;  /* 0x0000003800408947 */ /* 0x002fea0003800000 */
.L_x_177:
        /* <DEDUP_REMOVED lines=9> */
.L_x_179:
        /* <DEDUP_REMOVED lines=8> */
.L_x_102:
[----:B-1----:R1:W2:Y:S02]  /*5b10*/  SYNCS.PHASECHK.TRANS64.TRYWAIT P0, [R0+URZ], R3 ;  /* 0x00000003000075a7 */ /* 0x0022a400080011ff */
[----:B--2---:R-:W-:Y:S05]  /*5b20*/  @!P0 NANOSLEEP.SYNCS 0x989680 ;  /* 0x009896800000895d */ /* 0x004fea0003900000 */
[----:B------:R-:W2:Y:S02]  /*5b30*/  @!P0 SYNCS.PHASECHK.TRANS64 P0, [R0+URZ], R3 ;  /* 0x00000003000085a7 */ /* 0x000ea400080010ff */
[----:B--2---:R-:W-:Y:S05]  /*5b40*/  @P0 EXIT ;  /* 0x000000000000094d */ /* 0x004fea0003800000 */
[----:B------:R-:W-:Y:S05]  /*5b50*/  BRA `(.L_x_102) ;  /* 0xfffffffc00ec7947 */ /* 0x000fea000383ffff */
.L_x_90:
[----:B------:R-:W-:-:S06]  /*5b60*/  UISETP.GE.AND UP0, UPT, UR22, 0x4, UPT ;  /* 0x000000041600788c */ /* 0x000fcc000bf06270 */
[----:B------:R-:W-:-:S13]  /*5b70*/  PLOP3.LUT P0, PT, PT, PT, UP0, 0x80, 0x8 ;  /* 0x000000000008781c */ /* 0x000fda0003f0f008 */
[----:B------:R-:W-:Y:S05]  /*5b80*/  @!P0 EXIT ;  /* 0x000000000000894d */ /* 0x000fea0003800000 */
[----:B------:R-:W-:Y:S01]  /*5b90*/  BAR.SYNC.DEFER_BLOCKING 0x6, 0xa0 ;  /* 0x0182800000007b1d */ /* 0x000fe20000010000 */
[C---:B------:R-:W-:Y:S01]  /*5ba0*/  IMAD.SHL.U32 R5, R95.reuse, 0x20, RZ ;  /* 0x000000205f057824 */ /* 0x040fe200078e00ff */
[C---:B------:R-:W-:Y:S01]  /*5bb0*/  LOP3.LUT R96, R95.reuse, 0x2, RZ, 0xc0, !PT ;  /* 0x000000025f607812 */ /* 0x040fe200078ec0ff */
[C---:B------:R-:W-:Y:S01]  /*5bc0*/  IMAD.SHL.U32 R100, R95.reuse, 0x4, RZ ;  /* 0x000000045f647824 */ /* 0x040fe200078e00ff */
[C---:B------:R-:W-:Y:S01]  /*5bd0*/  LOP3.LUT R101, R95.reuse, 0x60, RZ, 0xc0, !PT ;  /* 0x000000605f657812 */ /* 0x040fe200078ec0ff */
[----:B------:R-:W-:Y:S01]  /*5be0*/  IMAD.U32 R37, R95, 0x10000, RZ ;  /* 0x000100005f257824 */ /* 0x000fe200078e00ff */
[----:B------:R-:W-:Y:S02]  /*5bf0*/  UMOV UR47, 0x400 ;  /* 0x00000400002f7882 */ /* 0x000fe40000000000 */
[----:B------:R-:W1:Y:S01]  /*5c00*/  LDC.64 R80, c[0x0][0x888] ;  /* 0x00022200ff507b82 */ /* 0x000e620000000a00 */
[----:B------:R-:W-:Y:S01]  /*5c10*/  ULEA UR47, UR55, UR47, 0x18 ;  /* 0x0000002f372f7291 */ /* 0x000fe2000f8ec0ff */
[----:B------:R-:W-:Y:S01]  /*5c20*/  LOP3.LUT R7, R5, 0xc0, RZ, 0xc0, !PT ;  /* 0x000000c005077812 */ /* 0x000fe200078ec0ff */
[----:B------:R-:W-:Y:S01]  /*5c30*/  HFMA2 R36, -RZ, RZ, 0, 0 ;  /* 0x00000000ff247431 */ /* 0x000fe200000001ff */
[----:B------:R-:W-:Y:S01]  /*5c40*/  LOP3.LUT R95, R95, 0x4, RZ, 0xc0, !PT ;  /* 0x000000045f5f7812 */ /* 0x000fe200078ec0ff */
[----:B------:R-:W-:Y:S01]  /*5c50*/  UIADD3 UR4, UPT, UPT, UR47, 0x200, URZ ;  /* 0x000002002f047890 */ /* 0x000fe2000fffe0ff */
[----:B------:R-:W-:Y:S01]  /*5c60*/  LOP3.LUT R100, R7, 0x18, R100, 0xf8, !PT ;  /* 0x0000001807647812 */ /* 0x000fe200078ef864 */
[----:B------:R-:W-:Y:S01]  /*5c70*/  IMAD.MOV.U32 R98, RZ, RZ, RZ ;  /* 0x000000ffff627224 */ /* 0x000fe200078e00ff */
[----:B------:R-:W2:Y:S01]  /*5c80*/  LDC.64 R82, c[0x0][0x890] ;  /* 0x00022400ff527b82 */ /* 0x000ea20000000a00 */
[----:B------:R-:W-:Y:S01]  /*5c90*/  LOP3.LUT R37, R37, 0x600000, RZ, 0xc0, !PT ;  /* 0x0060000025257812 */ /* 0x000fe200078ec0ff */
[----:B------:R-:W-:Y:S01]  /*5ca0*/  IMAD.MOV.U32 R94, RZ, RZ, RZ ;  /* 0x000000ffff5e7224 */ /* 0x000fe200078e00ff */
[C---:B------:R-:W-:Y:S01]  /*5cb0*/  IADD3 R99, PT, PT, -R95.reuse, 0x2, RZ ;  /* 0x000000025f637810 */ /* 0x040fe20007ffe1ff */
[----:B------:R-:W-:Y:S01]  /*5cc0*/  IMAD.MOV R96, RZ, RZ, -R96 ;  /* 0x000000ffff607224 */ /* 0x000fe200078e0a60 */
[----:B------:R-:W-:Y:S01]  /*5cd0*/  LOP3.LUT R100, R100, 0xf20, R5, 0xf8, !PT ;  /* 0x00000f2064647812 */ /* 0x000fe200078ef805 */
[----:B------:R-:W-:Y:S01]  /*5ce0*/  IMAD.U32 R103, RZ, RZ, UR4 ;  /* 0x00000004ff677e24 */ /* 0x000fe2000f8e00ff */
[----:B------:R-:W-:Y:S01]  /*5cf0*/  MOV R97, RZ ;  /* 0x000000ff00617202 */ /* 0x000fe20000000f00 */
[----:B------:R-:W3:Y:S01]  /*5d00*/  LDC.64 R78, c[0x0][0x8b0] ;  /* 0x00022c00ff4e7b82 */ /* 0x000ee20000000a00 */
[----:B------:R-:W4:Y:S01]  /*5d10*/  LDS R0, [UR47+0x140] ;  /* 0x0001402fff007984 */ /* 0x000f220008000800 */
[----:B------:R-:W-:Y:S01]  /*5d20*/  IADD3 R95, PT, PT, -R95, RZ, RZ ;  /* 0x000000ff5f5f7210 */ /* 0x000fe20007ffe1ff */
[----:B------:R-:W-:Y:S01]  /*5d30*/  IMAD.SHL.U32 R99, R99, 0x10, RZ ;  /* 0x0000001063637824 */ /* 0x000fe200078e00ff */
[----:B------:R-:W-:Y:S01]  /*5d40*/  LEA R100, R100, UR4, 0x1 ;  /* 0x0000000464647c11 */ /* 0x000fe2000f8e08ff */
[----:B------:R-:W1:Y:S03]  /*5d50*/  LDCU UR63, c[0x0][0x370] ;  /* 0x00006e00ff3f77ac */ /* 0x000e660008000800 */
[----:B------:R-:W1:Y:S01]  /*5d60*/  LDC.64 R76, c[0x0][0x8a8] ;  /* 0x00022a00ff4c7b82 */ /* 0x000e620000000a00 */
[----:B------:R-:W-:Y:S01]  /*5d70*/  UMOV UR54, 0x1 ;  /* 0x0000000100367882 */ /* 0x000fe20000000000 */
[----:B------:R-:W-:Y:S01]  /*5d80*/  UMOV UR46, URZ ;  /* 0x000000ff002e7c82 */ /* 0x000fe20008000000 */
[----:B------:R-:W1:Y:S01]  /*5d90*/  LDCU UR43, c[0x0][0xb0c] ;  /* 0x00016180ff2b77ac */ /* 0x000e620008000800 */
[----:B------:R-:W1:Y:S01]  /*5da0*/  LDCU UR39, c[0x0][0xb30] ;  /* 0x00016600ff2777ac */ /* 0x000e620008000800 */
[----:B------:R-:W1:Y:S01]  /*5db0*/  LDCU.64 UR60, c[0x0][0x888] ;  /* 0x00011100ff3c77ac */ /* 0x000e620008000a00 */
[----:B------:R-:W1:Y:S01]  /*5dc0*/  LDCU.64 UR40, c[0x0][0xb28] ;  /* 0x00016500ff2877ac */ /* 0x000e620008000a00 */
[----:B------:R-:W1:Y:S01]  /*5dd0*/  LDCU.128 UR56, c[0x0][0xb10] ;  /* 0x00016200ff3877ac */ /* 0x000e620008000c00 */
[----:B------:R-:W1:Y:S01]  /*5de0*/  LDCU UR62, c[0x0][0x374] ;  /* 0x00006e80ff3e77ac */ /* 0x000e620008000800 */
[----:B------:R-:W-:Y:S01]  /*5df0*/  UMOV UR53, URZ ;  /* 0x000000ff00357c82 */ /* 0x000fe20008000000 */
[----:B------:R-:W-:Y:S01]  /*5e00*/  UMOV UR52, URZ ;  /* 0x000000ff00347c82 */ /* 0x000fe20008000000 */
[----:B--2-4-:R-:W-:-:S07]  /*5e10*/  IMAD.IADD R37, R0, 0x1, R37 ;  /* 0x0000000100257824 */ /* 0x014fce00078e0225 */
.L_x_133:
[C---:B------:R-:W-:Y:S02]  /*5e20*/  LEA R0, R94.reuse, UR47, 0x3 ;  /* 0x0000002f5e007c11 */ /* 0x040fe4000f8e18ff */
[----:B------:R-:W-:Y:S02]  /*5e30*/  SHF.L.U32 R3, R97, 0x1f, RZ ;  /* 0x0000001f61037819 */ /* 0x000fe400000006ff */
[----:B------:R-:W-:Y:S02]  /*5e40*/  LEA R5, R94, UR47, 0x4 ;  /* 0x0000002f5e057c11 */ /* 0x000fe4000f8e20ff */
[----:B------:R-:W2:Y:S02]  /*5e50*/  SYNCS.PHASECHK.TRANS64.TRYWAIT P0, [R0+URZ+0x90], R3 ;  /* 0x00009003000075a7 */ /* 0x000ea400080011ff */
[----:B-12---:R-:W-:Y:S05]  /*5e60*/  @!P0 BRA `(.L_x_103) ;  /* 0x0000003400548947 */ /* 0x006fea0003800000 */
.L_x_180:
[----:B------:R-:W-:Y:S01]  /*5e70*/  R2UR UR7, R102 ;  /* 0x00000000660772ca */ /* 0x000fe200000e0000 */
[----:B------:R-:W4:Y:S01]  /*5e80*/  LDS.128 R4, [R5+0x120] ;  /* 0x0001200005047984 */ /* 0x000f220000000c00 */
[----:B--2---:R-:W-:Y:S01]  /*5e90*/  VIADD R0, R0, 0xa0 ;  /* 0x000000a000007836 */ /* 0x004fe20000000000 */
[----:B------:R-:W-:Y:S04]  /*5ea0*/  UISETP.GE.AND UP0, UPT, UR42, 0x1, UPT ;  /* 0x000000012a00788c */ /* 0x000fe8000bf06270 */
[----:B------:R-:W-:Y:S01]  /*5eb0*/  PRMT R0, RZ, 0x654, R0 ;  /* 0x00000654ff007816 */ /* 0x000fe20000000000 */
[----:B------:R-:W-:Y:S01]  /*5ec0*/  @!PT LDS RZ, [RZ] ;  /* 0x00000000fffff984 */ /* 0x000fe20000000800 */
[----:B------:R-:W-:Y:S01]  /*5ed0*/  @!PT LDS RZ, [RZ] ;  /* 0x00000000fffff984 */ /* 0x000fe20000000800 */
[----:B------:R-:W-:Y:S01]  /*5ee0*/  @!PT LDS RZ, [RZ] ;  /* 0x00000000fffff984 */ /* 0x000fe20000000800 */
[----:B------:R-:W-:Y:S01]  /*5ef0*/  @!PT LDS RZ, [RZ] ;  /* 0x00000000fffff984 */ /* 0x000fe20000000800 */
[----:B------:R2:W-:Y:S06]  /*5f00*/  MEMBAR.ALL.CTA ;  /* 0x0000000000007992 */ /* 0x0005ec0000008000 */
[----:B--2---:R-:W2:Y:S02]  /*5f10*/  FENCE.VIEW.ASYNC.S ;  /* 0x00000000000073c6 */ /* 0x004ea40000000000 */
[----:B--2---:R2:W-:Y:S01]  /*5f20*/  SYNCS.ARRIVE.TRANS64.RED.A1T0 RZ, [R0+URZ], RZ ;  /* 0x000000ff00ff79a7 */ /* 0x0045e200081004ff */
[----:B----4-:R-:W-:Y:S11]  /*5f30*/  LOP3.LUT P0, RZ, R6, 0x1, RZ, 0xc0, !PT ;  /* 0x0000000106ff7812 */ /* 0x010ff6000780c0ff */
[----:B------:R-:W-:Y:S02]  /*5f40*/  @!UPT UIADD3 URZ, UPT, UPT, URZ, URZ, URZ ;  /* 0x000000fffffff290 */ /* 0x000fe4000fffe0ff */
[----:B------:R-:W-:Y:S01]  /*5f50*/  VOTEU.ANY UP1, P0 ;  /* 0x0000000000ff7886 */ /* 0x000fe20000020100 */
[----:B------:R-:W-:Y:S01]  /*5f60*/  PLOP3.LUT P0, PT, PT, PT, UP1, 0x80, 0x8 ;  /* 0x000000000008781c */ /* 0x000fe20003f0f018 */
[----:B------:R-:W-:Y:S06]  /*5f70*/  UP2UR UR4, UPR, URZ, 0x2 ;  /* 0x00000002ff047883 */ /* 0x000fec0008000000 */
[----:B------:R-:W-:Y:S06]  /*5f80*/  IMAD.U32 R108, RZ, RZ, UR4 ;  /* 0x00000004ff6c7e24 */ /* 0x000fec000f8e00ff */
[----:B------:R-:W-:Y:S02]  /*5f90*/  @P0 SHF.R.U32.HI R2, RZ, 0x10, R5 ;  /* 0x00000010ff020819 */ /* 0x000fe40000011605 */
[----:B------:R-:W-:Y:S02]  /*5fa0*/  @P0 MOV R3, R4 ;  /* 0x0000000400030202 */ /* 0x000fe40000000f00 */
[----:B------:R-:W-:Y:S02]  /*5fb0*/  @P0 R2UR UR4, R2 ;  /* 0x00000000020402ca */ /* 0x000fe400000e0000 */
[----:B------:R-:W-:Y:S02]  /*5fc0*/  @P0 LOP3.LUT R4, R5, 0xffff, RZ, 0xc0, !PT ;  /* 0x0000ffff05040812 */ /* 0x000fe400078ec0ff */
[----:B------:R-:W-:Y:S02]  /*5fd0*/  @P0 R2UR UR6, R3 ;  /* 0x00000000030602ca */ /* 0x000fe400000e0000 */
[----:B------:R-:W-:Y:S07]  /*5fe0*/  @P0 R2UR UR5, R4 ;  /* 0x00000000040502ca */ /* 0x000fee00000e0000 */
[----:B------:R-:W-:Y:S02]  /*5ff0*/  @UP1 UMOV UR7, UR4 ;  /* 0x0000000400071c82 */ /* 0x000fe40008000000 */
[----:B------:R-:W-:Y:S02]  /*6000*/  IMAD.U32 R102, RZ, RZ, UR7 ;  /* 0x00000007ff667e24 */ /* 0x000fe4000f8e00ff */
[----:B------:R-:W-:Y:S02]  /*6010*/  @UP1 UMOV UR38, UR6 ;  /* 0x0000000600261c82 */ /* 0x000fe40008000000 */
[----:B------:R-:W-:Y:S01]  /*6020*/  @UP1 UMOV UR37, UR5 ;  /* 0x0000000500251c82 */ /* 0x000fe20008000000 */
[----:B--2---:R-:W-:Y:S05]  /*6030*/  BRA.U !UP0, `(.L_x_104) ;  /* 0x0000000108cc7547 */ /* 0x004fea000b800000 */
[----:B------:R-:W2:Y:S01]  /*6040*/  LDCU UR12, c[0x0][0xb20] ;  /* 0x00016400ff0c77ac */ /* 0x000ea20008000800 */
[----:B-1----:R-:W-:Y:S02]  /*6050*/  UIMAD.WIDE.U32 UR4, UR62, UR59, URZ ;  /* 0x0000003b3e0472a5 */ /* 0x002fe4000f8e00ff */
[----:B------:R-:W-:Y:S02]  /*6060*/  UIMAD.WIDE.U32 UR6, UR63, UR56, URZ ;  /* 0x000000383f0672a5 */ /* 0x000fe4000f8e00ff */
[----:B------:R-:W-:Y:S02]  /*6070*/  UISETP.NE.AND UP0, UPT, UR58, 0x1, UPT ;  /* 0x000000013a00788c */ /* 0x000fe4000bf05270 */
[----:B------:R-:W-:Y:S02]  /*6080*/  UIMAD.WIDE.U32 UR8, UR37, UR59, URZ ;  /* 0x0000003b250872a5 */ /* 0x000fe4000f8e00ff */
[----:B------:R-:W-:Y:S02]  /*6090*/  UIMAD.WIDE.U32 UR10, UR38, UR56, URZ ;  /* 0x00000038260a72a5 */ /* 0x000fe4000f8e00ff */
[----:B------:R-:W-:Y:S02]  /*60a0*/  UISETP.NE.AND UP1, UPT, UR43, 0x1, UPT ;  /* 0x000000012b00788c */ /* 0x000fe4000bf25270 */
[----:B------:R-:W-:Y:S01]  /*60b0*/  UISETP.NE.AND UP2, UPT, UR42, 0x1, UPT ;  /* 0x000000012a00788c */ /* 0x000fe2000bf45270 */
[----:B------:R-:W-:Y:S02]  /*60c0*/  UMOV UR4, UR5 ;  /* 0x0000000500047c82 */ /* 0x000fe40008000000 */
[----:B--2---:R-:W-:Y:S03]  /*60d0*/  USHF.R.U32.HI UR5, URZ, UR12, UR4 ;  /* 0x0000000cff057299 */ /* 0x004fe60008011604 */
[----:B------:R-:W-:Y:S02]  /*60e0*/  UMOV UR4, UR7 ;  /* 0x0000000700047c82 */ /* 0x000fe40008000000 */
[----:B------:R-:W-:Y:S02]  /*60f0*/  USHF.R.U32.HI UR7, URZ, UR57, UR4 ;  /* 0x00000039ff077299 */ /* 0x000fe40008011604 */
[----:B------:R-:W-:Y:S02]  /*6100*/  USEL UR4, UR62, UR5, !UP0 ;  /* 0x000000053e047287 */ /* 0x000fe4000c000000 */
[----:B------:R-:W-:Y:S01]  /*6110*/  USEL UR7, UR63, UR7, !UP1 ;  /* 0x000000073f077287 */ /* 0x000fe2000c800000 */
[----:B------:R-:W-:Y:S01]  /*6120*/  UMOV UR5, UR9 ;  /* 0x0000000900057c82 */ /* 0x000fe20008000000 */
[----:B------:R-:W-:Y:S02]  /*6130*/  UIMAD.WIDE.U32 UR8, UR4, UR40, URZ ;  /* 0x00000028040872a5 */ /* 0x000fe4000f8e00ff */
[----:B------:R-:W-:Y:S03]  /*6140*/  USHF.R.U32.HI UR6, URZ, UR12, UR5 ;  /* 0x0000000cff067299 */ /* 0x000fe60008011605 */
[----:B------:R-:W-:Y:S01]  /*6150*/  UMOV UR5, UR11 ;  /* 0x0000000b00057c82 */ /* 0x000fe20008000000 */
[----:B------:R-:W-:Y:S02]  /*6160*/  UIMAD.WIDE.U32 UR10, UR7, UR40, URZ ;  /* 0x00000028070a72a5 */ /* 0x000fe4000f8e00ff */
[----:B------:R-:W-:Y:S02]  /*6170*/  USHF.R.U32.HI UR12, URZ, UR57, UR5 ;  /* 0x00000039ff0c7299 */ /* 0x000fe40008011605 */
[----:B------:R-:W-:Y:S01]  /*6180*/  USEL UR6, UR37, UR6, !UP0 ;  /* 0x0000000625067287 */ /* 0x000fe2000c000000 */
[----:B------:R-:W-:Y:S02]  /*6190*/  UMOV UR5, UR9 ;  /* 0x0000000900057c82 */ /* 0x000fe40008000000 */
[----:B------:R-:W-:Y:S01]  /*61a0*/  UMOV UR10, UR11 ;  /* 0x0000000b000a7c82 */ /* 0x000fe20008000000 */
[----:B------:R-:W-:Y:S02]  /*61b0*/  @UP2 USHF.R.U32.HI UR4, URZ, UR41, UR5 ;  /* 0x00000029ff042299 */ /* 0x000fe40008011605 */
[----:B------:R-:W-:Y:S02]  /*61c0*/  @UP2 USHF.R.U32.HI UR7, URZ, UR41, UR10 ;  /* 0x00000029ff072299 */ /* 0x000fe4000801160a */
[----:B------:R-:W-:Y:S02]  /*61d0*/  UIMAD UR4, UR42, UR4, URZ ;  /* 0x000000042a0472a4 */ /* 0x000fe4000f8e02ff */
[----:B------:R-:W-:Y:S02]  /*61e0*/  UIMAD.WIDE.U32 UR10, UR6, UR40, URZ ;  /* 0x00000028060a72a5 */ /* 0x000fe4000f8e00ff */
[----:B------:R-:W-:Y:S02]  /*61f0*/  USEL UR5, UR38, UR12, !UP1 ;  /* 0x0000000c26057287 */ /* 0x000fe4000c800000 */
[----:B------:R-:W-:Y:S02]  /*6200*/  UIMAD UR8, UR42, UR7, URZ ;  /* 0x000000072a0872a4 */ /* 0x000fe4000f8e02ff */
[----:B------:R-:W-:Y:S03]  /*6210*/  UISETP.GE.AND UP0, UPT, UR6, UR4, UPT ;  /* 0x000000040600728c */ /* 0x000fe6000bf06270 */
[----:B------:R-:W-:Y:S01]  /*6220*/  UMOV UR4, UR11 ;  /* 0x0000000b00047c82 */ /* 0x000fe20008000000 */
[----:B------:R-:W-:Y:S02]  /*6230*/  UISETP.GE.OR UP0, UPT, UR5, UR8, UP0 ;  /* 0x000000080500728c */ /* 0x000fe40008706670 */
[----:B------:R-:W-:Y:S02]  /*6240*/  USHF.R.U32.HI UR4, URZ, UR41, UR4 ;  /* 0x00000029ff047299 */ /* 0x000fe40008011604 */
[----:B------:R-:W-:Y:S02]  /*6250*/  UIMAD.WIDE.U32 UR8, UR5, UR40, URZ ;  /* 0x00000028050872a5 */ /* 0x000fe4000f8e00ff */
[----:B------:R-:W-:Y:S02]  /*6260*/  USEL UR11, UR6, UR4, !UP2 ;  /* 0x00000004060b7287 */ /* 0x000fe4000d000000 */
[----:B------:R-:W-:Y:S02]  /*6270*/  UIADD3 UR8, UPT, UPT, -UR5, URZ, URZ ;  /* 0x000000ff05087290 */ /* 0x000fe4000fffe1ff */
[----:B------:R-:W-:Y:S01]  /*6280*/  UIADD3 UR10, UPT, UPT, -UR11, URZ, URZ ;  /* 0x000000ff0b0a7290 */ /* 0x000fe2000fffe1ff */
[----:B------:R-:W-:Y:S01]  /*6290*/  @!UP0 UMOV UR4, UR9 ;  /* 0x0000000900048c82 */ /* 0x000fe20008000000 */
[----:B------:R-:W-:Y:S02]  /*62a0*/  UIADD3 UR9, UPT, UPT, -UR6, URZ, URZ ;  /* 0x000000ff06097290 */ /* 0x000fe4000fffe1ff */
[----:B------:R-:W-:Y:S02]  /*62b0*/  @!UP0 USHF.R.U32.HI UR4, URZ, UR41, UR4 ;  /* 0x00000029ff048299 */ /* 0x000fe40008011604 */
[----:B------:R-:W-:Y:S02]  /*62c0*/  UIMAD UR10, UR42, UR10, UR6 ;  /* 0x0000000a2a0a72a4 */ /* 0x000fe4000f8e0206 */
[----:B------:R-:W-:Y:S04]  /*62d0*/  @!UP0 USEL UR4, UR5, UR4, !UP2 ;  /* 0x0000000405048287 */ /* 0x000fe8000d000000 */
[----:B------:R-:W-:Y:S02]  /*62e0*/  @!UP0 UIMAD UR10, UR7, UR10, UR4 ;  /* 0x0000000a070a82a4 */ /* 0x000fe4000f8e0204 */
[----:B------:R-:W-:Y:S02]  /*62f0*/  @!UP0 UIADD3 UR11, UPT, UPT, UR11, -UR4, URZ ;  /* 0x800000040b0b8290 */ /* 0x000fe4000fffe0ff */
[----:B------:R-:W-:Y:S02]  /*6300*/  UIMAD UR7, UR43, UR8, UR38 ;  /* 0x000000082b0772a4 */ /* 0x000fe4000f8e0226 */
[----:B------:R-:W-:Y:S02]  /*6310*/  @!UP0 UIMAD UR6, UR11, UR42, UR5 ;  /* 0x0000002a0b0682a4 */ /* 0x000fe4000f8e0205 */
[----:B------:R-:W-:Y:S01]  /*6320*/  UIMAD UR4, UR58, UR9, UR37 ;  /* 0x000000093a0472a4 */ /* 0x000fe2000f8e0225 */
[----:B------:R-:W-:Y:S02]  /*6330*/  @!UP0 UMOV UR5, UR10 ;  /* 0x0000000a00058c82 */ /* 0x000fe40008000000 */
[----:B------:R-:W-:Y:S02]  /*6340*/  UIMAD UR38, UR5, UR43, UR7 ;  /* 0x0000002b052672a4 */ /* 0x000fe4000f8e0207 */
[----:B------:R-:W-:Y:S11]  /*6350*/  UIMAD UR37, UR6, UR58, UR4 ;  /* 0x0000003a062572a4 */ /* 0x000ff6000f8e0204 */
[----:B------:R-:W-:Y:S01]  /*6360*/  @!UPT UIADD3 URZ, UPT, UPT, URZ, URZ, URZ ;  /* 0x000000fffffff290 */ /* 0x000fe2000fffe0ff */
.L_x_104:
[----:B-1----:R-:W-:Y:S01]  /*6370*/  UISETP.NE.AND UP0, UPT, UR39, 0x1, UPT ;  /* 0x000000012700788c */ /* 0x002fe2000bf05270 */
[----:B------:R-:W-:Y:S01]  /*6380*/  R2UR UR11, R103 ;  /* 0x00000000670b72ca */ /* 0x000fe200000e0000 */
[----:B------:R-:W-:Y:S01]  /*6390*/  USHF.L.U32 UR50, UR25, 0x7, URZ ;  /* 0x0000000719327899 */ /* 0x000fe200080006ff */
[----:B------:R-:W-:Y:S01]  /*63a0*/  IADD3 R94, PT, PT, R94, 0x1, RZ ;  /* 0x000000015e5e7810 */ /* 0x000fe20007ffe0ff */
[----:B------:R-:W-:Y:S07]  /*63b0*/  USHF.L.U32 UR49, UR26, 0x6, URZ ;  /* 0x000000061a317899 */ /* 0x000fee00080006ff */
[----:B------:R-:W1:Y:S01]  /*63c0*/  @!UP0 LDCU.128 UR12, c[0x0][0xb10] ;  /* 0x00016200ff0c87ac */ /* 0x000e620008000c00 */
[----:B------:R-:W2:Y:S01]  /*63d0*/  @!UP0 LDCU UR5, c[0x0][0xb0c] ;  /* 0x00016180ff0587ac */ /* 0x000ea20008000800 */
[----:B------:R-:W4:Y:S01]  /*63e0*/  @!UP0 LDCU UR10, c[0x0][0xb20] ;  /* 0x00016400ff0a87ac */ /* 0x000f220008000800 */
[----:B-1----:R-:W-:Y:S02]  /*63f0*/  UIMAD.WIDE.U32 UR8, UR38, UR12, URZ ;  /* 0x0000000c260872a5 */ /* 0x002fe4000f8e00ff */
[----:B------:R-:W-:Y:S02]  /*6400*/  UIMAD.WIDE.U32 UR6, UR37, UR15, URZ ;  /* 0x0000000f250672a5 */ /* 0x000fe4000f8e00ff */
[----:B------:R-:W-:Y:S03]  /*6410*/  @!UP0 UISETP.NE.AND UP1, UPT, UR14, 0x1, UPT ;  /* 0x000000010e00888c */ /* 0x000fe6000bf25270 */
[----:B------:R-:W-:Y:S01]  /*6420*/  @!UP0 UMOV UR4, UR9 ;  /* 0x0000000900048c82 */ /* 0x000fe20008000000 */
[----:B--2---:R-:W-:Y:S02]  /*6430*/  @!UP0 UISETP.NE.AND UP2, UPT, UR5, 0x1, UPT ;  /* 0x000000010500888c */ /* 0x004fe4000bf45270 */
[----:B------:R-:W-:Y:S01]  /*6440*/  @!UP0 USHF.R.U32.HI UR4, URZ, UR13, UR4 ;  /* 0x0000000dff048299 */ /* 0x000fe20008011604 */
[----:B------:R-:W-:Y:S02]  /*6450*/  @!UP0 UMOV UR6, UR7 ;  /* 0x0000000700068c82 */ /* 0x000fe40008000000 */
[----:B----4-:R-:W-:Y:S02]  /*6460*/  @!UP0 USHF.R.U32.HI UR6, URZ, UR10, UR6 ;  /* 0x0000000aff068299 */ /* 0x010fe40008011606 */
[----:B------:R-:W-:Y:S02]  /*6470*/  @!UP0 USEL UR7, UR38, UR4, !UP2 ;  /* 0x0000000426078287 */ /* 0x000fe4000d000000 */
[----:B------:R-:W-:Y:S04]  /*6480*/  @!UP0 USEL UR6, UR37, UR6, !UP1 ;  /* 0x0000000625068287 */ /* 0x000fe8000c800000 */
[----:B------:R-:W-:Y:S02]  /*6490*/  @!UP0 UIADD3 UR4, UPT, UPT, -UR7, UR6, URZ ;  /* 0x0000000607048290 */ /* 0x000fe4000fffe1ff */
[----:B------:R-:W-:Y:S02]  /*64a0*/  @!UP0 UIADD3 UR6, UPT, UPT, UR7, -UR6, URZ ;  /* 0x8000000607068290 */ /* 0x000fe4000fffe0ff */
[----:B------:R-:W-:Y:S02]  /*64b0*/  @!UP0 UIMAD UR38, UR4, UR5, UR38 ;  /* 0x00000005042682a4 */ /* 0x000fe4000f8e0226 */
[----:B------:R-:W-:Y:S02]  /*64c0*/  @!UP0 UIMAD UR37, UR6, UR14, UR37 ;  /* 0x0000000e062582a4 */ /* 0x000fe4000f8e0225 */
[----:B------:R-:W-:Y:S09]  /*64d0*/  ULOP3.LUT UP0, URZ, UR11, 0x1b0, URZ, 0xc0, !UPT ;  /* 0x000001b00bff7892 */ /* 0x000ff2000f80c0ff */
[----:B------:R-:W-:Y:S05]  /*64e0*/  BRA.U !UP0, `(.L_x_105) ;  /* 0x00000001087c7547 */ /* 0x000fea000b800000 */
[----:B------:R-:W1:Y:S01]  /*64f0*/  LDCU.64 UR8, c[0x4][0x80] ;  /* 0x01001000ff0877ac */ /* 0x000e620008000a00 */
[----:B------:R-:W-:Y:S01]  /*6500*/  MOV R2, 0x0 ;  /* 0x0000000000027802 */ /* 0x000fe20000000f00 */
[----:B------:R-:W-:Y:S02]  /*6510*/  HFMA2 R12, -RZ, RZ, 0, 5.9604644775390625e-08 ;  /* 0x00000001ff0c7431 */ /* 0x000fe400000001ff */
[----:B------:R-:W-:Y:S01]  /*6520*/  IMAD.MOV.U32 R8, RZ, RZ, 0x70 ;  /* 0x00000070ff087424 */ /* 0x000fe200078e00ff */
[----:B------:R2:W4:Y:S01]  /*6530*/  LDC.64 R14, c[0x4][R2] ;  /* 0x01000000020e7b82 */ /* 0x0005220000000a00 */
[----:B------:R-:W3:Y:S01]  /*6540*/  LDCU.64 UR6, c[0x4][0x88] ;  /* 0x01001100ff0677ac */ /* 0x000ee20008000a00 */
[----:B------:R-:W-:Y:S01]  /*6550*/  IMAD.MOV.U32 R13, RZ, RZ, RZ ;  /* 0x000000ffff0d7224 */ /* 0x000fe200078e00ff */
[----:B------:R-:W2:Y:S01]  /*6560*/  LDCU.64 UR4, c[0x4][0x8] ;  /* 0x01000100ff0477ac */ /* 0x000ea20008000a00 */
[----:B-1----:R-:W-:Y:S01]  /*6570*/  MOV R5, UR9 ;  /* 0x0000000900057c02 */ /* 0x002fe20008000f00 */
[----:B------:R-:W-:Y:S01]  /*6580*/  IMAD.U32 R4, RZ, RZ, UR8 ;  /* 0x00000008ff047e24 */ /* 0x000fe2000f8e00ff */
[----:B---3--:R-:W-:Y:S01]  /*6590*/  MOV R7, UR7 ;  /* 0x0000000700077c02 */ /* 0x008fe20008000f00 */
[----:B------:R-:W-:Y:S01]  /*65a0*/  IMAD.U32 R6, RZ, RZ, UR6 ;  /* 0x00000006ff067e24 */ /* 0x000fe2000f8e00ff */
[----:B--2---:R-:W-:Y:S01]  /*65b0*/  MOV R11, UR5 ;  /* 0x00000005000b7c02 */ /* 0x004fe20008000f00 */
[----:B------:R-:W-:Y:S02]  /*65c0*/  IMAD.U32 R10, RZ, RZ, UR4 ;  /* 0x00000004ff0a7e24 */ /* 0x000fe4000f8e00ff */
[----:B------:R-:W-:Y:S07]  /*65d0*/  LEPC R20, `(.L_x_106) ;  /* 0x000000001014794e */ /* 0x000fee0000000000 */
[----:B----45:R-:W-:Y:S05]  /*65e0*/  CALL.ABS.NOINC R14 ;  /* 0x000000000e007343 */ /* 0x030fea0003c00000 */
.L_x_106:
[----:B------:R-:W1:Y:S01]  /*65f0*/  LDCU.64 UR8, c[0x4][0x80] ;  /* 0x01001000ff0877ac */ /* 0x000e620008000a00 */
[----:B------:R-:W2:Y:S01]  /*6600*/  LDC.64 R2, c[0x4][R2] ;  /* 0x0100000002027b82 */ /* 0x000ea20000000a00 */
[----:B------:R-:W-:Y:S02]  /*6610*/  HFMA2 R12, -RZ, RZ, 0, 5.9604644775390625e-08 ;  /* 0x00000001ff0c7431 */ /* 0x000fe400000001ff */
[----:B------:R-:W-:Y:S02]  /*6620*/  IMAD.MOV.U32 R8, RZ, RZ, 0x70 ;  /* 0x00000070ff087424 */ /* 0x000fe400078e00ff */
[----:B------:R-:W-:Y:S01]  /*6630*/  IMAD.MOV.U32 R13, RZ, RZ, RZ ;  /* 0x000000ffff0d7224 */ /* 0x000fe200078e00ff */
[----:B------:R-:W3:Y:S01]  /*6640*/  LDCU.64 UR6, c[0x4][0x88] ;  /* 0x01001100ff0677ac */ /* 0x000ee20008000a00 */
[----:B------:R-:W4:Y:S01]  /*6650*/  LDCU.64 UR4, c[0x4][0x8] ;  /* 0x01000100ff0477ac */ /* 0x000f220008000a00 */
[----:B-1----:R-:W-:Y:S02]  /*6660*/  MOV R4, UR8 ;  /* 0x0000000800047c02 */ /* 0x002fe40008000f00 */
[----:B------:R-:W-:Y:S02]  /*6670*/  MOV R5, UR9 ;  /* 0x0000000900057c02 */ /* 0x000fe40008000f00 */
[----:B---3--:R-:W-:Y:S01]  /*6680*/  MOV R7, UR7 ;  /* 0x0000000700077c02 */ /* 0x008fe20008000f00 */
[----:B------:R-:W-:Y:S01]  /*6690*/  IMAD.U32 R6, RZ, RZ, UR6 ;  /* 0x00000006ff067e24 */ /* 0x000fe2000f8e00ff */
[----:B----4-:R-:W-:Y:S01]  /*66a0*/  MOV R11, UR5 ;  /* 0x00000005000b7c02 */ /* 0x010fe20008000f00 */
[----:B------:R-:W-:Y:S02]  /*66b0*/  IMAD.U32 R10, RZ, RZ, UR4 ;  /* 0x00000004ff0a7e24 */ /* 0x000fe4000f8e00ff */
[----:B------:R-:W-:Y:S07]  /*66c0*/  LEPC R20, `(.L_x_105) ;  /* 0x000000001014794e */ /* 0x000fee0000000000 */
[----:B--2---:R-:W-:Y:S05]  /*66d0*/  CALL.ABS.NOINC R2 ;  /* 0x0000000002007343 */ /* 0x004fea0003c00000 */
.L_x_105:
[----:B------:R-:W-:Y:S02]  /*66e0*/  ISETP.NE.U32.AND P0, PT, RZ, UR60, PT ;  /* 0x0000003cff007c0c */ /* 0x000fe4000bf05070 */
[C---:B------:R-:W-:Y:S02]  /*66f0*/  ISETP.NE.U32.AND P1, PT, R82.reuse, RZ, PT ;  /* 0x000000ff5200720c */ /* 0x040fe40003f25070 */
[----:B------:R-:W-:Y:S02]  /*6700*/  ISETP.NE.U32.AND P4, PT, R82, RZ, PT ;  /* 0x000000ff5200720c */ /* 0x000fe40003f85070 */
[----:B------:R-:W-:Y:S02]  /*6710*/  ISETP.NE.AND.EX P0, PT, RZ, UR61, PT, P0 ;  /* 0x0000003dff007c0c */ /* 0x000fe4000bf05300 */
[C---:B------:R-:W-:Y:S02]  /*6720*/  ISETP.NE.AND.EX P1, PT, R83.reuse, RZ, PT, P1 ;  /* 0x000000ff5300720c */ /* 0x040fe40003f25310 */
[----:B------:R-:W-:Y:S02]  /*6730*/  ISETP.NE.AND.EX P4, PT, R83, RZ, P0, P4 ;  /* 0x000000ff5300720c */ /* 0x000fe40000785340 */
[----:B---3--:R-:W-:Y:S02]  /*6740*/  ISETP.NE.U32.AND P5, PT, R78, RZ, PT ;  /* 0x000000ff4e00720c */ /* 0x008fe40003fa5070 */
[----:B------:R-:W-:Y:S02]  /*6750*/  ISETP.NE.U32.AND P3, PT, RZ, UR60, PT ;  /* 0x0000003cff007c0c */ /* 0x000fe4000bf65070 */
[----:B------:R-:W-:Y:S02]  /*6760*/  PLOP3.LUT P2, PT, PT, PT, PT, 0x8, 0x80 ;  /* 0x000000000080781c */ /* 0x000fe40003f4e170 */
[----:B------:R-:W-:Y:S02]  /*6770*/  ISETP.NE.AND.EX P5, PT, R79, RZ, PT, P5 ;  /* 0x000000ff4f00720c */ /* 0x000fe40003fa5350 */
[----:B------:R-:W-:Y:S03]  /*6780*/  ISETP.NE.AND.EX P3, PT, RZ, UR61, PT, P3 ;  /* 0x0000003dff007c0c */ /* 0x000fe6000bf65330 */
[----:B------:R-:W-:Y:S01]  /*6790*/  @!P4 PLOP3.LUT P2, PT, P1, PT, PT, 0x80, 0x8 ;  /* 0x000000000008c81c */ /* 0x000fe20000f4f070 */
[----:B------:R-:W-:Y:S01]  /*67a0*/  @!UPT UIADD3 URZ, UPT, UPT, URZ, URZ, URZ ;  /* 0x000000fffffff290 */ /* 0x000fe2000fffe0ff */
[----:B------:R-:W-:Y:S11]  /*67b0*/  @!P1 BRA `(.L_x_107) ;  /* 0x0000000000309947 */ /* 0x000ff60003800000 */
[----:B------:R-:W-:Y:S01]  /*67c0*/  ISETP.NE.U32.AND P0, PT, R80, RZ, PT ;  /* 0x000000ff5000720c */ /* 0x000fe20003f05070 */
[----:B------:R-:W1:Y:S01]  /*67d0*/  LDCU.64 UR4, c[0x0][0x358] ;  /* 0x00006b00ff0477ac */ /* 0x000e620008000a00 */
[----:B------:R-:W-:Y:S02]  /*67e0*/  IMAD.MOV.U32 R88, RZ, RZ, 0x1 ;  /* 0x00000001ff587424 */ /* 0x000fe400078e00ff */
[----:B------:R-:W-:Y:S11]  /*67f0*/  ISETP.NE.AND.EX P0, PT, R81, RZ, PT, P0 ;  /* 0x000000ff5100720c */ /* 0x000ff60003f05300 */
[----:B------:R-:W-:Y:S02]  /*6800*/  @!UPT UIADD3 URZ, UPT, UPT, URZ, URZ, URZ ;  /* 0x000000fffffff290 */ /* 0x000fe4000fffe0ff */
[----:B------:R-:W2:Y:S01]  /*6810*/  @P0 LDC.64 R2, c[0x0][0x888] ;  /* 0x00022200ff020b82 */ /* 0x000ea20000000a00 */
[----:B------:R-:W-:Y:S04]  /*6820*/  @P0 IMAD R0, R82, UR36, RZ ;  /* 0x0000002452000c24 */ /* 0x000fe8000f8e02ff */
[----:B--2---:R-:W-:Y:S04]  /*6830*/  @P0 IMAD.WIDE R2, R0, 0x4, R2 ;  /* 0x0000000400020825 */ /* 0x004fe800078e0202 */
[----:B------:R-:W-:Y:S01]  /*6840*/  HFMA2 R0, -RZ, RZ, 0, 5.9604644775390625e-08 ;  /* 0x00000001ff007431 */ /* 0x000fe200000001ff */
[----:B-1---5:R1:W5:Y:S04]  /*6850*/  @P0 LDG.E R41, desc[UR4][R2.64] ;  /* 0x0000000402290981 */ /* 0x022368000c1e1900 */
[----:B------:R-:W-:Y:S01]  /*6860*/  @!P0 PRMT R88, R0, 0x7610, R88 ;  /* 0x0000761000588816 */ /* 0x000fe20000000058 */
[----:B-1----:R-:W2:Y:S06]  /*6870*/  @!P0 LDC R41, c[0x0][0x880] ;  /* 0x00022000ff298b82 */ /* 0x002eac0000000800 */
.L_x_107:
[----:B------:R-:W-:Y:S05]  /*6880*/  @!P5 BRA `(.L_x_108) ;  /* 0x000000000024d947 */ /* 0x000fea0003800000 */
[----:B------:R-:W-:Y:S01]  /*6890*/  ISETP.NE.U32.AND P0, PT, R76, RZ, PT ;  /* 0x000000ff4c00720c */ /* 0x000fe20003f05070 */
[----:B------:R-:W1:Y:S03]  /*68a0*/  LDCU.64 UR4, c[0x0][0x358] ;  /* 0x00006b00ff0477ac */ /* 0x000e660008000a00 */
[----:B------:R-:W-:Y:S11]  /*68b0*/  ISETP.NE.AND.EX P0, PT, R77, RZ, PT, P0 ;  /* 0x000000ff4d00720c */ /* 0x000ff60003f05300 */
[----:B------:R-:W-:Y:S02]  /*68c0*/  @!UPT UIADD3 URZ, UPT, UPT, URZ, URZ, URZ ;  /* 0x000000fffffff290 */ /* 0x000fe4000fffe0ff */
[----:B------:R-:W3:Y:S01]  /*68d0*/  @P0 LDC.64 R2, c[0x0][0x8a8] ;  /* 0x00022a00ff020b82 */ /* 0x000ee20000000a00 */
[----:B------:R-:W-:Y:S04]  /*68e0*/  @P0 IMAD R0, R78, UR36, RZ ;  /* 0x000000244e000c24 */ /* 0x000fe8000f8e02ff */
[----:B---3--:R-:W-:Y:S05]  /*68f0*/  @P0 IMAD.WIDE R2, R0, 0x4, R2 ;  /* 0x0000000400020825 */ /* 0x008fea00078e0202 */
[----:B-1---5:R1:W5:Y:S02]  /*6900*/  @P0 LDG.E R38, desc[UR4][R2.64] ;  /* 0x0000000402260981 */ /* 0x022364000c1e1900 */
[----:B-1----:R-:W3:Y:S02]  /*6910*/  @!P0 LDC R38, c[0x0][0x8a0] ;  /* 0x00022800ff268b82 */ /* 0x002ee40000000800 */
.L_x_108:
[----:B--2--5:R-:W-:Y:S01]  /*6920*/  FSETP.NEU.AND P0, PT, R41, RZ, PT ;  /* 0x000000ff2900720b */ /* 0x024fe20003f0d000 */
[----:B------:R-:W-:Y:S01]  /*6930*/  ULOP3.LUT UR4, UR54, 0x1, URZ, 0x3c, !UPT ;  /* 0x0000000136047892 */ /* 0x000fe2000f8e3cff */
[----:B------:R-:W-:Y:S01]  /*6940*/  SEL R5, RZ, 0xffffffff, P3 ;  /* 0xffffffffff057807 */ /* 0x000fe20001800000 */
[----:B------:R-:W-:Y:S01]  /*6950*/  IMAD.U32 R111, RZ, RZ, UR46 ;  /* 0x0000002eff6f7e24 */ /* 0x000fe2000f8e00ff */
[----:B------:R-:W-:Y:S01]  /*6960*/  @!P4 LOP3.LUT P3, RZ, R88, 0xff, RZ, 0xc0, !PT ;  /* 0x000000ff58ffc812 */ /* 0x000fe2000786c0ff */
[----:B------:R-:W-:Y:S01]  /*6970*/  IMAD.SHL.U32 R85, R96, 0x10, RZ ;  /* 0x0000001060557824 */ /* 0x000fe200078e00ff */
[----:B------:R-:W-:Y:S01]  /*6980*/  @!P4 SEL R2, RZ, 0xffffffff, P0 ;  /* 0xffffffffff02c807 */ /* 0x000fe20000000000 */
[----:B------:R-:W-:Y:S01]  /*6990*/  IMAD.U32 R112, RZ, RZ, UR4 ;  /* 0x00000004ff707e24 */ /* 0x000fe2000f8e00ff */
[----:B------:R-:W-:Y:S01]  /*69a0*/  LEA R92, R36, UR47, 0x3 ;  /* 0x0000002f245c7c11 */ /* 0x000fe2000f8e18ff */
[----:B------:R-:W-:Y:S01]  /*69b0*/  IMAD.SHL.U32 R111, R111, 0x2000, RZ ;  /* 0x000020006f6f7824 */ /* 0x000fe200078e00ff */
[----:B------:R-:W-:Y:S01]  /*69c0*/  @P2 SEL R2, R5, R2, !P3 ;  /* 0x0000000205022207 */ /* 0x000fe20005800000 */
[----:B------:R-:W-:Y:S01]  /*69d0*/  IMAD.SHL.U32 R84, R95, 0x10, RZ ;  /* 0x000000105f547824 */ /* 0x000fe200078e00ff */
[----:B------:R-:W-:Y:S01]  /*69e0*/  SHF.L.U32 R3, R98, 0x1f, RZ ;  /* 0x0000001f62037819 */ /* 0x000fe200000006ff */
[----:B------:R-:W-:Y:S01]  /*69f0*/  IMAD.IADD R87, R100, 0x1, R111 ;  /* 0x0000000164577824 */ /* 0x000fe200078e026f */
[----:B------:R-:W-:Y:S01]  /*6a00*/  @!P4 LOP3.LUT R2, R2, 0x1, RZ, 0xc0, !PT ;  /* 0x000000010202c812 */ /* 0x000fe200078ec0ff */
[----:B------:R-:W-:Y:S01]  /*6a10*/  BSSY B1, `(.L_x_109) ;  /* 0x0000038000017945 */ /* 0x000fe20003800000 */
[----:B------:R-:W-:Y:S01]  /*6a20*/  IMAD.MOV.U32 R110, RZ, RZ, 0x1 ;  /* 0x00000001ff6e7424 */ /* 0x000fe200078e00ff */
[----:B------:R-:W-:Y:S02]  /*6a30*/  CS2R R74, SRZ ;  /* 0x00000000004a7805 */ /* 0x000fe4000001ff00 */
[----:B------:R-:W-:Y:S01]  /*6a40*/  ISETP.NE.U32.OR P5, PT, R2, 0x1, P4 ;  /* 0x000000010200780c */ /* 0x000fe200027a5470 */
[----:B------:R-:W-:Y:S01]  /*6a50*/  IMAD.U32 R2, RZ, RZ, UR46 ;  /* 0x0000002eff027e24 */ /* 0x000fe2000f8e00ff */
[----:B------:R-:W-:Y:S01]  /*6a60*/  LOP3.LUT P4, R93, R88, 0xff, RZ, 0xc0, !PT ;  /* 0x000000ff585d7812 */ /* 0x000fe2000788c0ff */
[----:B------:R-:W-:Y:S01]  /*6a70*/  IMAD.IADD R86, R87, 0x1, R85 ;  /* 0x0000000157567824 */ /* 0x000fe200078e0255 */
[----:B------:R-:W-:Y:S01]  /*6a80*/  P2R R109, PR, RZ, 0x20 ;  /* 0x00000020ff6d7803 */ /* 0x000fe20000000000 */
[----:B------:R-:W-:Y:S01]  /*6a90*/  IMAD R39, R36, 0x40, R37 ;  /* 0x0000004024277824 */ /* 0x000fe200078e0225 */
[----:B------:R-:W-:Y:S01]  /*6aa0*/  LEA R0, R2, UR47, 0x3 ;  /* 0x0000002f02007c11 */ /* 0x000fe2000f8e18ff */
[----:B------:R-:W-:Y:S01]  /*6ab0*/  IMAD.U32 R113, RZ, RZ, UR46 ;  /* 0x0000002eff717e24 */ /* 0x000fe2000f8e00ff */
[----:B------:R-:W-:Y:S02]  /*6ac0*/  SEL R2, RZ, 0xffffffff, P0 ;  /* 0xffffffffff027807 */ /* 0x000fe40000000000 */
[----:B------:R-:W-:Y:S02]  /*6ad0*/  CS2R R72, SRZ ;  /* 0x0000000000487805 */ /* 0x000fe4000001ff00 */
[----:B------:R-:W-:Y:S02]  /*6ae0*/  CS2R R66, SRZ ;  /* 0x0000000000427805 */ /* 0x000fe4000001ff00 */
[----:B------:R-:W-:Y:S02]  /*6af0*/  CS2R R64, SRZ ;  /* 0x0000000000407805 */ /* 0x000fe4000001ff00 */
[----:B------:R-:W-:Y:S02]  /*6b00*/  @P1 SEL R2, R5, R2, !P4 ;  /* 0x0000000205021207 */ /* 0x000fe40006000000 */
[----:B------:R-:W-:Y:S02]  /*6b10*/  CS2R R58, SRZ ;  /* 0x00000000003a7805 */ /* 0x000fe4000001ff00 */
[----:B------:R-:W-:Y:S02]  /*6b20*/  @P5 SHF.L.U32 R7, R112, 0x1f, RZ ;  /* 0x0000001f70075819 */ /* 0x000fe400000006ff */
[----:B------:R-:W-:Y:S02]  /*6b30*/  CS2R R56, SRZ ;  /* 0x0000000000387805 */ /* 0x000fe4000001ff00 */
[----:B------:R-:W-:Y:S02]  /*6b40*/  LOP3.LUT R2, R2, 0x1, RZ, 0xc0, !PT ;  /* 0x0000000102027812 */ /* 0x000fe400078ec0ff */
[----:B------:R-:W-:Y:S01]  /*6b50*/  CS2R R50, SRZ ;  /* 0x0000000000327805 */ /* 0x000fe2000001ff00 */
[----:B------:R-:W1:Y:S01]  /*6b60*/  @P5 SYNCS.PHASECHK.TRANS64.TRYWAIT P3, [R0+URZ+0x50], R7 ;  /* 0x00005007000055a7 */ /* 0x000e6200080611ff */
[----:B------:R-:W-:Y:S02]  /*6b70*/  CS2R R48, SRZ ;  /* 0x0000000000307805 */ /* 0x000fe4000001ff00 */
[----:B------:R-:W-:Y:S01]  /*6b80*/  ISETP.NE.U32.AND P0, PT, R2, 0x1, PT ;  /* 0x000000010200780c */ /* 0x000fe20003f05070 */
[----:B------:R-:W-:Y:S02]  /*6b90*/  IMAD.IADD R47, R87, 0x1, R84 ;  /* 0x00000001572f7824 */ /* 0x000fe400078e0254 */
[----:B------:R-:W-:Y:S01]  /*6ba0*/  IMAD.IADD R46, R99, 0x1, R86 ;  /* 0x00000001632e7824 */ /* 0x000fe200078e0256 */
[----:B------:R-:W-:Y:S01]  /*6bb0*/  P2R R114, PR, RZ, 0x1 ;  /* 0x00000001ff727803 */ /* 0x000fe20000000000 */
[----:B------:R2:W4:Y:S01]  /*6bc0*/  SYNCS.PHASECHK.TRANS64.TRYWAIT P2, [R92+URZ+0xb0], R3 ;  /* 0x0000b0035c0075a7 */ /* 0x00052200080411ff */
[----:B-1----:R-:W-:Y:S01]  /*6bd0*/  @P5 SEL R110, RZ, 0x1, !P3 ;  /* 0x00000001ff6e5807 */ /* 0x002fe20005800000 */
[----:B--2---:R-:W-:Y:S06]  /*6be0*/  @!P5 BRA `(.L_x_110) ;  /* 0x000000000068d947 */ /* 0x004fec0003800000 */
[----:B------:R-:W-:Y:S01]  /*6bf0*/  ISETP.NE.AND P0, PT, R110, RZ, PT ;  /* 0x000000ff6e00720c */ /* 0x000fe20003f05270 */
[----:B------:R-:W-:Y:S01]  /*6c00*/  BSSY B0, `(.L_x_111) ;  /* 0x000000d000007945 */ /* 0x000fe20003800000 */
[----:B------:R-:W-:Y:S02]  /*6c10*/  CS2R R50, SRZ ;  /* 0x0000000000327805 */ /* 0x000fe4000001ff00 */
[----:B------:R-:W-:Y:S02]  /*6c20*/  CS2R R48, SRZ ;  /* 0x0000000000307805 */ /* 0x000fe4000001ff00 */
[----:B------:R-:W-:Y:S02]  /*6c30*/  CS2R R58, SRZ ;  /* 0x00000000003a7805 */ /* 0x000fe4000001ff00 */
[----:B------:R-:W-:Y:S02]  /*6c40*/  CS2R R56, SRZ ;  /* 0x0000000000387805 */ /* 0x000fe4000001ff00 */
[----:B------:R-:W-:Y:S02]  /*6c50*/  CS2R R66, SRZ ;  /* 0x0000000000427805 */ /* 0x000fe4000001ff00 */
[----:B------:R-:W-:Y:S02]  /*6c60*/  CS2R R64, SRZ ;  /* 0x0000000000407805 */ /* 0x000fe4000001ff00 */
[----:B------:R-:W-:Y:S02]  /*6c70*/  CS2R R74, SRZ ;  /* 0x00000000004a7805 */ /* 0x000fe4000001ff00 */
[----:B------:R-:W-:Y:S01]  /*6c80*/  CS2R R72, SRZ ;  /* 0x0000000000487805 */ /* 0x000fe2000001ff00 */
[----:B------:R-:W-:Y:S06]  /*6c90*/  @P0 BRA `(.L_x_112) ;  /* 0x00000000000c0947 */ /* 0x000fec0003800000 */
[----:B------:R-:W-:Y:S04]  /*6ca0*/  SHF.L.U32 R5, R112, 0x1f, RZ ;  /* 0x0000001f70057819 */ /* 0x000fe800000006ff */
[----:B------:R-:W1:Y:S02]  /*6cb0*/  SYNCS.PHASECHK.TRANS64.TRYWAIT P0, [R0+URZ+0x50], R5 ;  /* 0x00005005000075a7 */ /* 0x000e6400080011ff */
[----:B-1----:R-:W-:Y:S05]  /*6cc0*/  @!P0 BRA `(.L_x_113) ;  /* 0x0000002400d08947 */ /* 0x002fea0003800000 */
.L_x_112:
[----:B------:R-:W-:Y:S05]  /*6cd0*/  BSYNC B0 ;  /* 0x0000000000007941 */ /* 0x000fea0003800000 */
.L_x_111:
[----:B------:R-:W-:Y:S01]  /*6ce0*/  ISETP.NE.AND P0, PT, R114, RZ, PT ;  /* 0x000000ff7200720c */ /* 0x000fe20003f05270 */
[----:B------:R-:W-:Y:S04]  /*6cf0*/  UIADD3 UR4, UPT, UPT, UR46, 0x1, URZ ;  /* 0x000000012e047890 */ /* 0x000fe8000fffe0ff */
[----:B------:R-:W-:Y:S04]  /*6d00*/  UISETP.NE.AND UP0, UPT, UR4, 0x3, UPT ;  /* 0x000000030400788c */ /* 0x000fe8000bf05270 */
[----:B------:R-:W-:Y:S02]  /*6d10*/  USEL UR5, URZ, 0x1, UP0 ;  /* 0x00000001ff057887 */ /* 0x000fe40008000000 */
[----:B------:R-:W-:Y:S02]  /*6d20*/  USEL UR4, UR4, URZ, UP0 ;  /* 0x000000ff04047287 */ /* 0x000fe40008000000 */
[----:B------:R2:W1:Y:S02]  /*6d30*/  @P0 LDS.128 R48, [R87] ;  /* 0x0000000057300984 */ /* 0x0004640000000c00 */
[----:B------:R-:W-:Y:S02]  /*6d40*/  LOP3.LUT R112, R112, UR5, RZ, 0x3c, !PT ;  /* 0x0000000570707c12 */ /* 0x000fe4000f8e3cff */
[----:B------:R2:W1:Y:S01]  /*6d50*/  @P0 LDS.128 R56, [R86+0x10] ;  /* 0x0000100056380984 */ /* 0x0004620000000c00 */
[----:B------:R-:W-:Y:S03]  /*6d60*/  IMAD.U32 R113, RZ, RZ, UR4 ;  /* 0x00000004ff717e24 */ /* 0x000fe6000f8e00ff */
[----:B------:R2:W1:Y:S04]  /*6d70*/  @P0 LDS.128 R64, [R47+0x20] ;  /* 0x000020002f400984 */ /* 0x0004680000000c00 */
[----:B------:R2:W1:Y:S02]  /*6d80*/  @P0 LDS.128 R72, [R46+0x10] ;  /* 0x000010002e480984 */ /* 0x0004640000000c00 */
.L_x_110:
[----:B------:R-:W-:Y:S05]  /*6d90*/  BSYNC B1 ;  /* 0x0000000000017941 */ /* 0x000fea0003800000 */
.L_x_109:
[----:B-1----:R-:W-:Y:S04]  /*6da0*/  SHF.R.U32.HI R0, RZ, 0x15, R39 ;  /* 0x00000015ff007819 */ /* 0x002fe80000011627 */
[----:B------:R-:W-:Y:S01]  /*6db0*/  LOP3.LUT P0, RZ, R0, 0x3, R89, 0x48, !PT ;  /* 0x0000000300ff7812 */ /* 0x000fe20007804859 */
[----:B------:R-:W-:Y:S01]  /*6dc0*/  @!UPT UIADD3 URZ, UPT, UPT, URZ, URZ, URZ ;  /* 0x000000fffffff290 */ /* 0x000fe2000fffe0ff */
[----:B----4-:R-:W-:Y:S11]  /*6dd0*/  @P2 BRA `(.L_x_114) ;  /* 0x0000000000082947 */ /* 0x010ff60003800000 */
[----:B------:R-:W1:Y:S02]  /*6de0*/  SYNCS.PHASECHK.TRANS64.TRYWAIT P1, [R92+URZ+0xb0], R3 ;  /* 0x0000b0035c0075a7 */ /* 0x000e6400080211ff */
[----:B-1----:R-:W-:Y:S05]  /*6df0*/  @!P1 BRA `(.L_x_115) ;  /* 0x0000002400989947 */ /* 0x002fea0003800000 */
.L_x_114:
[----:B------:R-:W-:Y:S05]  /*6e00*/  @!P0 BRA `(.L_x_116) ;  /* 0x0000000000408947 */ /* 0x000fea0003800000 */
[----:B------:R-:W4:Y:S01]  /*6e10*/  LDCU.64 UR8, c[0x4][0x70] ;  /* 0x01000e00ff0877ac */ /* 0x000f220008000a00 */
[----:B-1----:R-:W-:Y:S01]  /*6e20*/  MOV R3, 0x0 ;  /* 0x0000000000037802 */ /* 0x002fe20000000f00 */
[----:B------:R-:W-:Y:S02]  /*6e30*/  HFMA2 R12, -RZ, RZ, 0, 5.9604644775390625e-08 ;  /* 0x00000001ff0c7431 */ /* 0x000fe400000001ff */
[----:B------:R-:W-:Y:S02]  /*6e40*/  IMAD.MOV.U32 R8, RZ, RZ, 0x192 ;  /* 0x00000192ff087424 */ /* 0x000fe400078e00ff */
[----:B------:R-:W-:Y:S01]  /*6e50*/  IMAD.MOV.U32 R13, RZ, RZ, RZ ;  /* 0x000000ffff0d7224 */ /* 0x000fe200078e00ff */
[----:B------:R-:W1:Y:S01]  /*6e60*/  LDCU.64 UR6, c[0x4][0x78] ;  /* 0x01000f00ff0677ac */ /* 0x000e620008000a00 */
[----:B------:R-:W2:Y:S01]  /*6e70*/  LDC.64 R2, c[0x4][R3] ;  /* 0x0100000003027b82 */ /* 0x000ea20000000a00 */
[----:B------:R-:W5:Y:S01]  /*6e80*/  LDCU.64 UR4, c[0x4][0x10] ;  /* 0x01000200ff0477ac */ /* 0x000f620008000a00 */
[----:B----4-:R-:W-:Y:S01]  /*6e90*/  MOV R5, UR9 ;  /* 0x0000000900057c02 */ /* 0x010fe20008000f00 */
[----:B------:R-:W-:Y:S01]  /*6ea0*/  IMAD.U32 R4, RZ, RZ, UR8 ;  /* 0x00000008ff047e24 */ /* 0x000fe2000f8e00ff */
[----:B-1----:R-:W-:Y:S01]  /*6eb0*/  MOV R7, UR7 ;  /* 0x0000000700077c02 */ /* 0x002fe20008000f00 */
[----:B------:R-:W-:Y:S01]  /*6ec0*/  IMAD.U32 R6, RZ, RZ, UR6 ;  /* 0x00000006ff067e24 */ /* 0x000fe2000f8e00ff */
[----:B-----5:R-:W-:Y:S01]  /*6ed0*/  MOV R11, UR5 ;  /* 0x00000005000b7c02 */ /* 0x020fe20008000f00 */
[----:B------:R-:W-:Y:S02]  /*6ee0*/  IMAD.U32 R10, RZ, RZ, UR4 ;  /* 0x00000004ff0a7e24 */ /* 0x000fe4000f8e00ff */
[----:B------:R-:W-:Y:S07]  /*6ef0*/  LEPC R20, `(.L_x_116) ;  /* 0x000000001014794e */ /* 0x000fee0000000000 */
[----:B--23--:R-:W-:Y:S05]  /*6f00*/  CALL.ABS.NOINC R2 ;  /* 0x0000000002007343 */ /* 0x00cfea0003c00000 */
.L_x_116:
[C---:B------:R-:W-:Y:S01]  /*6f10*/  SHF.L.U32 R40, R48.reuse, 0x10, RZ ;  /* 0x0000001030287819 */ /* 0x040fe200000006ff */
[----:B------:R-:W-:Y:S05]  /*6f20*/  WARPSYNC.ALL ;  /* 0x0000000000007948 */ /* 0x000fea0003800000 */
[----:B------:R-:W-:Y:S01]  /*6f30*/  R2UR UR4, R39 ;  /* 0x00000000270472ca */ /* 0x000fe200000e0000 */
[----:B------:R-:W-:Y:S01]  /*6f40*/  BSSY.RECONVERGENT B0, `(.L_x_117) ;  /* 0x0000087000007945 */ /* 0x000fe20003800200 */
[----:B------:R-:W-:Y:S02]  /*6f50*/  LOP3.LUT R43, R48, 0xffff0000, RZ, 0xc0, !PT ;  /* 0xffff0000302b7812 */ /* 0x000fe400078ec0ff */
[----:B------:R-:W-:Y:S02]  /*6f60*/  SHF.L.U32 R42, R49, 0x10, RZ ;  /* 0x00000010312a7819 */ /* 0x000fe400000006ff */
[----:B------:R-:W-:Y:S02]  /*6f70*/  SHF.L.U32 R45, R51, 0x10, RZ ;  /* 0x00000010332d7819 */ /* 0x000fe400000006ff */
[----:B------:R-:W-:Y:S02]  /*6f80*/  LOP3.LUT R44, R75, 0xffff0000, RZ, 0xc0, !PT ;  /* 0xffff00004b2c7812 */ /* 0x000fe400078ec0ff */
[----:B------:R-:W-:Y:S03]  /*6f90*/  ISETP.NE.AND P0, PT, R101, RZ, PT ;  /* 0x000000ff6500720c */ /* 0x000fe60003f05270 */
[----:B------:R-:W3:Y:S02]  /*6fa0*/  LDTM.x32 R4, tmem[UR4] ;  /* 0x00000004000479ee */ /* 0x000ee400082c0000 */
[C---:B---3--:R-:W-:Y:S01]  /*6fb0*/  FMUL R0, R38.reuse, R4 ;  /* 0x0000000426007220 */ /* 0x048fe20000400000 */
[C---:B------:R-:W-:Y:S01]  /*6fc0*/  FMUL R2, R38.reuse, R5 ;  /* 0x0000000526027220 */ /* 0x040fe20000400000 */
[C---:B-1----:R-:W-:Y:S01]  /*6fd0*/  FMUL R3, R38.reuse, R6 ;  /* 0x0000000626037220 */ /* 0x042fe20000400000 */
[----:B------:R-:W-:Y:S01]  /*6fe0*/  FMUL R7, R38, R7 ;  /* 0x0000000726077220 */ /* 0x000fe20000400000 */
[----:B------:R-:W-:Y:S01]  /*6ff0*/  FFMA R0, R41, R40, R0 ;  /* 0x0000002829007223 */ /* 0x000fe20000000000 */
[----:B------:R-:W-:Y:S01]  /*7000*/  LOP3.LUT R40, R49, 0xffff0000, RZ, 0xc0, !PT ;  /* 0xffff000031287812 */ /* 0x000fe200078ec0ff */
[C---:B------:R-:W-:Y:S01]  /*7010*/  FFMA R2, R41.reuse, R43, R2 ;  /* 0x0000002b29027223 */ /* 0x040fe20000000002 */
[C---:B------:R-:W-:Y:S01]  /*7020*/  SHF.L.U32 R43, R50.reuse, 0x10, RZ ;  /* 0x00000010322b7819 */ /* 0x040fe200000006ff */
[C---:B------:R-:W-:Y:S01]  /*7030*/  FFMA R3, R41.reuse, R42, R3 ;  /* 0x0000002a29037223 */ /* 0x040fe20000000003 */
[----:B------:R-:W-:Y:S01]  /*7040*/  LOP3.LUT R42, R50, 0xffff0000, RZ, 0xc0, !PT ;  /* 0xffff0000322a7812 */ /* 0x000fe200078ec0ff */
[----:B------:R-:W-:Y:S01]  /*7050*/  FMUL R4, R38, R8 ;  /* 0x0000000826047220 */ /* 0x000fe20000400000 */
[----:B------:R-:W-:Y:S01]  /*7060*/  F2FP.BF16.F32.PACK_AB R52, R2, R0 ;  /* 0x000000000234723e */ /* 0x000fe200000010ff */
[----:B------:R-:W-:Y:S01]  /*7070*/  FFMA R7, R41, R40, R7 ;  /* 0x0000002829077223 */ /* 0x000fe20000000007 */
[----:B------:R-:W-:Y:S01]  /*7080*/  LOP3.LUT R40, R51, 0xffff0000, RZ, 0xc0, !PT ;  /* 0xffff000033287812 */ /* 0x000fe200078ec0ff */
[C---:B------:R-:W-:Y:S01]  /*7090*/  FMUL R5, R38.reuse, R9 ;  /* 0x0000000926057220 */ /* 0x040fe20000400000 */
[C---:B------:R-:W-:Y:S01]  /*70a0*/  FMUL R6, R38.reuse, R10 ;  /* 0x0000000a26067220 */ /* 0x040fe20000400000 */
[----:B------:R-:W-:Y:S01]  /*70b0*/  FMUL R11, R38, R11 ;  /* 0x0000000b260b7220 */ /* 0x000fe20000400000 */
[----:B------:R-:W-:Y:S01]  /*70c0*/  F2FP.BF16.F32.PACK_AB R53, R7, R3 ;  /* 0x000000030735723e */ /* 0x000fe200000010ff */
[C---:B------:R-:W-:Y:S01]  /*70d0*/  FFMA R4, R41.reuse, R43, R4 ;  /* 0x0000002b29047223 */ /* 0x040fe20000000004 */
[C---:B------:R-:W-:Y:S01]  /*70e0*/  SHF.L.U32 R43, R56.reuse, 0x10, RZ ;  /* 0x00000010382b7819 */ /* 0x040fe200000006ff */
[----:B------:R-:W-:Y:S01]  /*70f0*/  FFMA R5, R41, R42, R5 ;  /* 0x0000002a29057223 */ /* 0x000fe20000000005 */
[----:B------:R-:W-:Y:S01]  /*7100*/  LOP3.LUT R42, R57, 0xffff0000, RZ, 0xc0, !PT ;  /* 0xffff0000392a7812 */ /* 0x000fe200078ec0ff */
[----:B------:R-:W-:Y:S01]  /*7110*/  FFMA R6, R41, R45, R6 ;  /* 0x0000002d29067223 */ /* 0x000fe20000000006 */
[----:B------:R-:W-:Y:S01]  /*7120*/  SHF.L.U32 R45, R57, 0x10, RZ ;  /* 0x00000010392d7819 */ /* 0x000fe200000006ff */
[----:B------:R-:W-:Y:S01]  /*7130*/  FFMA R11, R41, R40, R11 ;  /* 0x00000028290b7223 */ /* 0x000fe2000000000b */
[----:B------:R-:W-:Y:S01]  /*7140*/  LOP3.LUT R40, R56, 0xffff0000, RZ, 0xc0, !PT ;  /* 0xffff000038287812 */ /* 0x000fe200078ec0ff */
[C---:B------:R-:W-:Y:S01]  /*7150*/  FMUL R8, R38.reuse, R12 ;  /* 0x0000000c26087220 */ /* 0x040fe20000400000 */
[----:B------:R-:W-:Y:S01]  /*7160*/  F2FP.BF16.F32.PACK_AB R54, R5, R4 ;  /* 0x000000040536723e */ /* 0x000fe200000010ff */
[C---:B------:R-:W-:Y:S01]  /*7170*/  FMUL R9, R38.reuse, R13 ;  /* 0x0000000d26097220 */ /* 0x040fe20000400000 */
[----:B------:R-:W-:Y:S01]  /*7180*/  F2FP.BF16.F32.PACK_AB R55, R11, R6 ;  /* 0x000000060b37723e */ /* 0x000fe200000010ff */
[C---:B------:R-:W-:Y:S01]  /*7190*/  FMUL R10, R38.reuse, R14 ;  /* 0x0000000e260a7220 */ /* 0x040fe20000400000 */
[----:B------:R-:W-:Y:S01]  /*71a0*/  FMUL R15, R38, R15 ;  /* 0x0000000f260f7220 */ /* 0x000fe20000400000 */
[----:B------:R-:W-:Y:S01]  /*71b0*/  FFMA R8, R41, R43, R8 ;  /* 0x0000002b29087223 */ /* 0x000fe20000000008 */
[----:B------:R-:W-:Y:S01]  /*71c0*/  SHF.L.U32 R43, R59, 0x10, RZ ;  /* 0x000000103b2b7819 */ /* 0x000fe200000006ff */
[C---:B------:R-:W-:Y:S01]  /*71d0*/  FFMA R9, R41.reuse, R40, R9 ;  /* 0x0000002829097223 */ /* 0x040fe20000000009 */
[C---:B------:R-:W-:Y:S01]  /*71e0*/  SHF.L.U32 R40, R58.reuse, 0x10, RZ ;  /* 0x000000103a287819 */ /* 0x040fe200000006ff */
        /* <DEDUP_REMOVED lines=8> */
[----:B------:R-:W-:Y:S01]  /*7270*/  FMUL R14, R38, R18 ;  /* 0x00000012260e7220 */ /* 0x000fe20000400000 */
[----:B------:R-:W-:Y:S01]  /*7280*/  FFMA R12, R41, R40, R12 ;  /* 0x00000028290c7223 */ /* 0x000fe2000000000c */
[----:B------:R-:W-:Y:S01]  /*7290*/  LOP3.LUT R40, R59, 0xffff0000, RZ, 0xc0, !PT ;  /* 0xffff00003b287812 */ /* 0x000fe200078ec0ff */
[C---:B------:R-:W-:Y:S01]  /*72a0*/  FFMA R13, R41.reuse, R42, R13 ;  /* 0x0000002a290d7223 */ /* 0x040fe2000000000d */
[----:B------:R-:W-:Y:S01]  /*72b0*/  LOP3.LUT R42, R64, 0xffff0000, RZ, 0xc0, !PT ;  /* 0xffff0000402a7812 */ /* 0x000fe200078ec0ff */
[----:B------:R-:W-:Y:S01]  /*72c0*/  FMUL R19, R38, R19 ;  /* 0x0000001326137220 */ /* 0x000fe20000400000 */
[----:B------:R-:W-:Y:S01]  /*72d0*/  FFMA R14, R41, R43, R14 ;  /* 0x0000002b290e7223 */ /* 0x000fe2000000000e */
[----:B------:R-:W-:Y:S01]  /*72e0*/  SHF.L.U32 R43, R64, 0x10, RZ ;  /* 0x00000010402b7819 */ /* 0x000fe200000006ff */
[----:B------:R1:W-:Y:S01]  /*72f0*/  STS.128 [R87], R52 ;  /* 0x0000003457007388 */ /* 0x0003e20000000c00 */
[----:B------:R-:W-:Y:S01]  /*7300*/  F2FP.BF16.F32.PACK_AB R62, R13, R12 ;  /* 0x0000000c0d3e723e */ /* 0x000fe200000010ff */
[C---:B------:R-:W-:Y:S01]  /*7310*/  FMUL R16, R38.reuse, R20 ;  /* 0x0000001426107220 */ /* 0x040fe20000400000 */
        /* <DEDUP_REMOVED lines=8> */
[C---:B------:R-:W-:Y:S01]  /*73a0*/  FFMA R17, R41.reuse, R42, R17 ;  /* 0x0000002a29117223 */ /* 0x040fe20000000011 */
[----:B------:R-:W-:Y:S01]  /*73b0*/  FFMA R18, R41, R45, R18 ;  /* 0x0000002d29127223 */ /* 0x000fe20000000012 */
[----:B------:R1:W-:Y:S01]  /*73c0*/  STS.128 [R86+0x10], R60 ;  /* 0x0000103c56007388 */ /* 0x0003e20000000c00 */
[----:B------:R-:W-:Y:S01]  /*73d0*/  SHF.L.U32 R45, R67, 0x10, RZ ;  /* 0x00000010432d7819 */ /* 0x000fe200000006ff */
[----:B------:R-:W-:Y:S01]  /*73e0*/  FFMA R23, R41, R40, R23 ;  /* 0x0000002829177223 */ /* 0x000fe20000000017 */
[----:B------:R-:W-:Y:S01]  /*73f0*/  LOP3.LUT R40, R66, 0xffff0000, RZ, 0xc0, !PT ;  /* 0xffff000042287812 */ /* 0x000fe200078ec0ff */
[C---:B------:R-:W-:Y:S01]  /*7400*/  FMUL R20, R38.reuse, R24 ;  /* 0x0000001826147220 */ /* 0x040fe20000400000 */
[----:B------:R-:W-:Y:S01]  /*7410*/  LOP3.LUT R42, R67, 0xffff0000, RZ, 0xc0, !PT ;  /* 0xffff0000432a7812 */ /* 0x000fe200078ec0ff */
[C---:B------:R-:W-:Y:S01]  /*7420*/  FMUL R21, R38.reuse, R25 ;  /* 0x0000001926157220 */ /* 0x040fe20000400000 */
[----:B------:R-:W-:Y:S01]  /*7430*/  F2FP.BF16.F32.PACK_AB R68, R17, R16 ;  /* 0x000000101144723e */ /* 0x000fe200000010ff */
[C---:B------:R-:W-:Y:S01]  /*7440*/  FMUL R22, R38.reuse, R26 ;  /* 0x0000001a26167220 */ /* 0x040fe20000400000 */
[----:B------:R-:W-:Y:S01]  /*7450*/  FMUL R27, R38, R27 ;  /* 0x0000001b261b7220 */ /* 0x000fe20000400000 */
[C---:B------:R-:W-:Y:S01]  /*7460*/  FFMA R20, R41.reuse, R43, R20 ;  /* 0x0000002b29147223 */ /* 0x040fe20000000014 */
[C---:B------:R-:W-:Y:S01]  /*7470*/  FFMA R21, R41.reuse, R40, R21 ;  /* 0x0000002829157223 */ /* 0x040fe20000000015 */
[C---:B------:R-:W-:Y:S01]  /*7480*/  FFMA R22, R41.reuse, R45, R22 ;  /* 0x0000002d29167223 */ /* 0x040fe20000000016 */
[----:B------:R-:W-:Y:S01]  /*7490*/  FFMA R27, R41, R42, R27 ;  /* 0x0000002a291b7223 */ /* 0x000fe2000000001b */
[----:B------:R-:W-:Y:S01]  /*74a0*/  SHF.L.U32 R40, R72, 0x10, RZ ;  /* 0x0000001048287819 */ /* 0x000fe200000006ff */
[----:B------:R-:W-:Y:S01]  /*74b0*/  FMUL R24, R38, R28 ;  /* 0x0000001c26187220 */ /* 0x000fe20000400000 */
[----:B------:R-:W-:Y:S01]  /*74c0*/  LOP3.LUT R42, R72, 0xffff0000, RZ, 0xc0, !PT ;  /* 0xffff0000482a7812 */ /* 0x000fe200078ec0ff */
[C---:B------:R-:W-:Y:S01]  /*74d0*/  FMUL R25, R38.reuse, R29 ;  /* 0x0000001d26197220 */ /* 0x040fe20000400000 */
[----:B------:R-:W-:Y:S01]  /*74e0*/  SHF.L.U32 R43, R73, 0x10, RZ ;  /* 0x00000010492b7819 */ /* 0x000fe200000006ff */
[C---:B------:R-:W-:Y:S01]  /*74f0*/  FMUL R26, R38.reuse, R30 ;  /* 0x0000001e261a7220 */ /* 0x040fe20000400000 */
[C---:B------:R-:W-:Y:S01]  /*7500*/  FFMA R24, R41.reuse, R40, R24 ;  /* 0x0000002829187223 */ /* 0x040fe20000000018 */
[----:B------:R-:W-:Y:S01]  /*7510*/  FFMA R25, R41, R42, R25 ;  /* 0x0000002a29197223 */ /* 0x000fe20000000019 */
[----:B------:R-:W-:Y:S01]  /*7520*/  LOP3.LUT R40, R73, 0xffff0000, RZ, 0xc0, !PT ;  /* 0xffff000049287812 */ /* 0x000fe200078ec0ff */
[----:B------:R-:W-:Y:S01]  /*7530*/  FFMA R26, R41, R43, R26 ;  /* 0x0000002b291a7223 */ /* 0x000fe2000000001a */
[----:B------:R-:W-:Y:S01]  /*7540*/  FMUL R31, R38, R31 ;  /* 0x0000001f261f7220 */ /* 0x000fe20000400000 */
[----:B------:R-:W-:Y:S01]  /*7550*/  SHF.L.U32 R43, R74, 0x10, RZ ;  /* 0x000000104a2b7819 */ /* 0x000fe200000006ff */
[----:B------:R-:W-:Y:S01]  /*7560*/  FMUL R28, R38, R32 ;  /* 0x00000020261c7220 */ /* 0x000fe20000400000 */
[----:B------:R-:W-:Y:S01]  /*7570*/  LOP3.LUT R42, R74, 0xffff0000, RZ, 0xc0, !PT ;  /* 0xffff00004a2a7812 */ /* 0x000fe200078ec0ff */
[C---:B------:R-:W-:Y:S01]  /*7580*/  FMUL R29, R38.reuse, R33 ;  /* 0x00000021261d7220 */ /* 0x040fe20000400000 */
[----:B------:R-:W-:Y:S01]  /*7590*/  SHF.L.U32 R45, R75, 0x10, RZ ;  /* 0x000000104b2d7819 */ /* 0x000fe200000006ff */
[C---:B------:R-:W-:Y:S01]  /*75a0*/  FMUL R30, R38.reuse, R34 ;  /* 0x00000022261e7220 */ /* 0x040fe20000400000 */
[----:B------:R-:W-:Y:S01]  /*75b0*/  FFMA R31, R41, R40, R31 ;  /* 0x00000028291f7223 */ /* 0x000fe2000000001f */
[----:B------:R-:W-:Y:S01]  /*75c0*/  FMUL R35, R38, R35 ;  /* 0x0000002326237220 */ /* 0x000fe20000400000 */
[----:B------:R-:W-:Y:S01]  /*75d0*/  F2FP.BF16.F32.PACK_AB R69, R23, R18 ;  /* 0x000000121745723e */ /* 0x000fe200000010ff */
[----:B------:R-:W-:Y:S01]  /*75e0*/  FFMA R28, R41, R43, R28 ;  /* 0x0000002b291c7223 */ /* 0x000fe2000000001c */
[----:B------:R-:W-:Y:S01]  /*75f0*/  F2FP.BF16.F32.PACK_AB R70, R21, R20 ;  /* 0x000000141546723e */ /* 0x000fe200000010ff */
[----:B------:R-:W-:Y:S01]  /*7600*/  FFMA R29, R41, R42, R29 ;  /* 0x0000002a291d7223 */ /* 0x000fe2000000001d */
[----:B------:R-:W-:Y:S01]  /*7610*/  F2FP.BF16.F32.PACK_AB R71, R27, R22 ;  /* 0x000000161b47723e */ /* 0x000fe200000010ff */
[C---:B------:R-:W-:Y:S01]  /*7620*/  FFMA R30, R41.reuse, R45, R30 ;  /* 0x0000002d291e7223 */ /* 0x040fe2000000001e */
[----:B------:R-:W-:Y:S01]  /*7630*/  FFMA R35, R41, R44, R35 ;  /* 0x0000002c29237223 */ /* 0x000fe20000000023 */
[----:B------:R-:W-:Y:S02]  /*7640*/  F2FP.BF16.F32.PACK_AB R104, R25, R24 ;  /* 0x000000181968723e */ /* 0x000fe400000010ff */
[----:B------:R1:W-:Y:S01]  /*7650*/  STS.128 [R47+0x20], R68 ;  /* 0x000020442f007388 */ /* 0x0003e20000000c00 */
[----:B------:R-:W-:Y:S02]  /*7660*/  F2FP.BF16.F32.PACK_AB R105, R31, R26 ;  /* 0x0000001a1f69723e */ /* 0x000fe400000010ff */
[----:B------:R-:W-:Y:S02]  /*7670*/  F2FP.BF16.F32.PACK_AB R106, R29, R28 ;  /* 0x0000001c1d6a723e */ /* 0x000fe400000010ff */
[----:B------:R-:W-:Y:S05]  /*7680*/  F2FP.BF16.F32.PACK_AB R107, R35, R30 ;  /* 0x0000001e236b723e */ /* 0x000fea00000010ff */
[----:B------:R1:W-:Y:S01]  /*7690*/  STS.128 [R46+0x10], R104 ;  /* 0x000010682e007388 */ /* 0x0003e20000000c00 */
[----:B------:R-:W-:Y:S01]  /*76a0*/  @!PT LDS RZ, [RZ] ;  /* 0x00000000fffff984 */ /* 0x000fe20000000800 */
[----:B------:R-:W-:Y:S01]  /*76b0*/  @!PT LDS RZ, [RZ] ;  /* 0x00000000fffff984 */ /* 0x000fe20000000800 */
[----:B------:R-:W-:Y:S01]  /*76c0*/  @!PT LDS RZ, [RZ] ;  /* 0x00000000fffff984 */ /* 0x000fe20000000800 */
[----:B------:R-:W-:Y:S01]  /*76d0*/  @!PT LDS RZ, [RZ] ;  /* 0x00000000fffff984 */ /* 0x000fe20000000800 */
[----:B------:R3:W-:Y:S07]  /*76e0*/  MEMBAR.ALL.CTA ;  /* 0x0000000000007992 */ /* 0x0007ee0000008000 */
[----:B---3--:R-:W3:Y:S02]  /*76f0*/  FENCE.VIEW.ASYNC.S ;  /* 0x00000000000073c6 */ /* 0x008ee40000000000 */
[----:B---3--:R-:W-:Y:S06]  /*7700*/  BAR.SYNC.DEFER_BLOCKING 0x1, 0x80 ;  /* 0x0042000000007b1d */ /* 0x008fec0000010000 */
[----:B------:R-:W-:Y:S05]  /*7710*/  @P0 BRA `(.L_x_118) ;  /* 0x0000000000240947 */ /* 0x000fea0003800000 */
[----:B------:R-:W3:Y:S01]  /*7720*/  LDCU.64 UR6, c[0x0][0x348] ;  /* 0x00006900ff0677ac */ /* 0x000ee20008000a00 */
[----:B------:R-:W-:Y:S01]  /*7730*/  R2UR UR5, R111 ;  /* 0x000000006f0572ca */ /* 0x000fe200000e0000 */
[----:B------:R-:W-:Y:S11]  /*7740*/  UMOV UR51, UR36 ;  /* 0x0000002400337c82 */ /* 0x000ff60008000000 */
[----:B------:R-:W-:Y:S01]  /*7750*/  @!UPT UIADD3 URZ, UPT, UPT, URZ, URZ, URZ ;  /* 0x000000fffffff290 */ /* 0x000fe2000fffe0ff */
[----:B------:R-:W-:Y:S02]  /*7760*/  UIADD3 UR48, UPT, UPT, UR47, 0x200, UR5 ;  /* 0x000002002f307890 */ /* 0x000fe4000fffe005 */
[----:B---3--:R-:W-:Y:S04]  /*7770*/  UIADD3 UR4, UP0, UPT, UR6, 0x680, URZ ;  /* 0x0000068006047890 */ /* 0x008fe8000ff1e0ff */
[----:B------:R-:W-:Y:S09]  /*7780*/  UIADD3.X UR5, UPT, UPT, URZ, UR7, URZ, UP0, !UPT ;  /* 0x00000007ff057290 */ /* 0x000ff200087fe4ff */
[----:B------:R3:W-:Y:S02]  /*7790*/  UTMASTG.3D [UR48], [UR4] ;  /* 0x00000030040073b5 */ /* 0x0007e40008010000 */
[----:B---3--:R0:W-:Y:S02]  /*77a0*/  UTMACMDFLUSH ;  /* 0x00000000000079b7 */ /* 0x0081e40000000000 */
.L_x_118:
[----:B------:R-:W-:Y:S05]  /*77b0*/  BSYNC.RECONVERGENT B0 ;  /* 0x0000000000007941 */ /* 0x000fea0003800200 */
.L_x_117:
[----:B------:R-:W-:Y:S01]  /*77c0*/  UIADD3 UR44, UPT, UPT, UR46, 0x1, URZ ;  /* 0x000000012e2c7890 */ /* 0x000fe2000fffe0ff */
[----:B------:R-:W-:Y:S03]  /*77d0*/  BSSY.RECONVERGENT B0, `(.L_x_119) ;  /* 0x0000005000007945 */ /* 0x000fe60003800200 */
[----:B------:R-:W-:Y:S04]  /*77e0*/  UISETP.NE.AND UP0, UPT, UR44, 0x3, UPT ;  /* 0x000000032c00788c */ /* 0x000fe8000bf05270 */
[----:B------:R-:W-:Y:S01]  /*77f0*/  USEL UR45, UR44, URZ, UP0 ;  /* 0x000000ff2c2d7287 */ /* 0x000fe20008000000 */
[----:B------:R-:W-:Y:S11]  /*7800*/  @P0 BRA `(.L_x_120) ;  /* 0x0000000000040947 */ /* 0x000ff60003800000 */
[----:B------:R-:W-:Y:S04]  /*7810*/  DEPBAR.LE SB0, 0x1 ;  /* 0x000080400000791a */ /* 0x000fe80000000000 */
.L_x_120:
[----:B------:R-:W-:Y:S05]  /*7820*/  BSYNC.RECONVERGENT B0 ;  /* 0x0000000000007941 */ /* 0x000fea0003800200 */
.L_x_119:
[----:B------:R-:W-:Y:S01]  /*7830*/  BAR.SYNC.DEFER_BLOCKING 0x1, 0x80 ;  /* 0x0042000000007b1d */ /* 0x000fe20000010000 */
[----:B------:R-:W-:Y:S01]  /*7840*/  ISETP.NE.AND P1, PT, R109, RZ, PT ;  /* 0x000000ff6d00720c */ /* 0x000fe20003f25270 */
[----:B------:R-:W-:Y:S01]  /*7850*/  UISETP.NE.AND UP0, UPT, UR53, URZ, UPT ;  /* 0x000000ff3500728c */ /* 0x000fe2000bf05270 */
[----:B------:R-:W-:Y:S11]  /*7860*/  LEA R2, R113, UR47, 0x3 ;  /* 0x0000002f71027c11 */ /* 0x000ff6000f8e18ff */
[----:B------:R-:W-:Y:S01]  /*7870*/  @P1 SHF.L.U32 R3, R112, 0x1f, RZ ;  /* 0x0000001f70031819 */ /* 0x000fe200000006ff */
[----:B------:R-:W-:Y:S06]  /*7880*/  BRA.U !UP0, `(.L_x_121) ;  /* 0x0000000108247547 */ /* 0x000fec000b800000 */
[----:B------:R-:W-:Y:S01]  /*7890*/  IMAD.U32 R5, RZ, RZ, UR52 ;  /* 0x00000034ff057e24 */ /* 0x000fe2000f8e00ff */
[----:B------:R-:W-:Y:S01]  /*78a0*/  MOV R0, UR55 ;  /* 0x0000003700007c02 */ /* 0x000fe20008000f00 */
[----:B------:R-:W-:Y:S03]  /*78b0*/  UIADD3 UR4, UPT, UPT, UR52, 0x1, URZ ;  /* 0x0000000134047890 */ /* 0x000fe6000fffe0ff */
[----:B------:R-:W-:Y:S01]  /*78c0*/  @P1 LEA R5, R5, UR47, 0x3 ;  /* 0x0000002f05051c11 */ /* 0x000fe2000f8e18ff */
[----:B------:R-:W-:Y:S04]  /*78d0*/  UISETP.NE.AND UP0, UPT, UR4, 0x3, UPT ;  /* 0x000000030400788c */ /* 0x000fe8000bf05270 */
[----:B------:R-:W-:Y:S01]  /*78e0*/  @P1 VIADD R5, R5, 0x68 ;  /* 0x0000006805051836 */ /* 0x000fe20000000000 */
[----:B------:R-:W-:Y:S04]  /*78f0*/  USEL UR52, UR4, URZ, UP0 ;  /* 0x000000ff04347287 */ /* 0x000fe80008000000 */
[----:B------:R-:W-:Y:S04]  /*7900*/  @P1 PRMT R0, R0, 0x654, R5 ;  /* 0x0000065400001816 */ /* 0x000fe80000000005 */
[----:B------:R3:W-:Y:S04]  /*7910*/  @P1 SYNCS.ARRIVE.TRANS64.RED.A1T0 RZ, [R0+URZ], RZ ;  /* 0x000000ff00ff19a7 */ /* 0x0007e800081004ff */
.L_x_121:
[----:B------:R-:W4:Y:S01]  /*7920*/  @P1 SYNCS.PHASECHK.TRANS64.TRYWAIT P0, [R2+URZ+0x50], R3 ;  /* 0x00005003020015a7 */ /* 0x000f2200080011ff */
[----:B------:R-:W-:Y:S01]  /*7930*/  BSSY B1, `(.L_x_122) ;  /* 0x0000015000017945 */ /* 0x000fe20003800000 */
[----:B----4-:R-:W-:Y:S03]  /*7940*/  @P1 SEL R110, RZ, 0x1, !P0 ;  /* 0x00000001ff6e1807 */ /* 0x010fe60004000000 */
[----:B------:R-:W-:Y:S05]  /*7950*/  @!P1 BRA `(.L_x_123) ;  /* 0x0000000000489947 */ /* 0x000fea0003800000 */
[----:B------:R-:W-:Y:S01]  /*7960*/  ISETP.NE.AND P1, PT, R114, RZ, PT ;  /* 0x000000ff7200720c */ /* 0x000fe20003f25270 */
[----:B------:R-:W-:Y:S01]  /*7970*/  BSSY B0, `(.L_x_124) ;  /* 0x000000a000007945 */ /* 0x000fe20003800000 */
[----:B------:R-:W-:Y:S11]  /*7980*/  ISETP.NE.AND P0, PT, R110, RZ, PT ;  /* 0x000000ff6e00720c */ /* 0x000ff60003f05270 */
[----:B------:R-:W-:Y:S04]  /*7990*/  @P1 IMAD R113, R113, 0x2000, R100 ;  /* 0x0000200071711824 */ /* 0x000fe800078e0264 */
[----:B------:R-:W-:Y:S01]  /*79a0*/  @P1 IMAD.IADD R4, R85, 0x1, R113 ;  /* 0x0000000155041824 */ /* 0x000fe200078e0271 */
[----:B------:R-:W-:Y:S03]  /*79b0*/  @P1 IADD3 R3, PT, PT, R84, R113, RZ ;  /* 0x0000007154031210 */ /* 0x000fe60007ffe0ff */
[----:B---3--:R-:W-:Y:S01]  /*79c0*/  @P1 IMAD.IADD R0, R99, 0x1, R4 ;  /* 0x0000000163001824 */ /* 0x008fe200078e0204 */
[----:B------:R-:W-:Y:S06]  /*79d0*/  @P0 BRA `(.L_x_125) ;  /* 0x00000000000c0947 */ /* 0x000fec0003800000 */
[----:B------:R-:W-:Y:S04]  /*79e0*/  SHF.L.U32 R5, R112, 0x1f, RZ ;  /* 0x0000001f70057819 */ /* 0x000fe800000006ff */
[----:B------:R-:W3:Y:S02]  /*79f0*/  SYNCS.PHASECHK.TRANS64.TRYWAIT P0, [R2+URZ+0x50], R5 ;  /* 0x00005005020075a7 */ /* 0x000ee400080011ff */
[----:B---3--:R-:W-:Y:S05]  /*7a00*/  @!P0 BRA `(.L_x_126) ;  /* 0x0000001800a88947 */ /* 0x008fea0003800000 */
.L_x_125:
[----:B------:R-:W-:Y:S05]  /*7a10*/  BSYNC B0 ;  /* 0x0000000000007941 */ /* 0x000fea0003800000 */
.L_x_124:
[----:B------:R-:W-:Y:S11]  /*7a20*/  ISETP.NE.AND P0, PT, R114, RZ, PT ;  /* 0x000000ff7200720c */ /* 0x000ff60003f05270 */
[----:B------:R-:W-:Y:S02]  /*7a30*/  @!UPT UIADD3 URZ, UPT, UPT, URZ, URZ, URZ ;  /* 0x000000fffffff290 */ /* 0x000fe4000fffe0ff */
[----:B------:R4:W1:Y:S04]  /*7a40*/  @P0 LDS.128 R48, [R113] ;  /* 0x0000000071300984 */ /* 0x0008680000000c00 */
[----:B------:R4:W1:Y:S04]  /*7a50*/  @P0 LDS.128 R64, [R3+0x20] ;  /* 0x0000200003400984 */ /* 0x0008680000000c00 */
[----:B------:R4:W1:Y:S04]  /*7a60*/  @P0 LDS.128 R56, [R4+0x10] ;  /* 0x0000100004380984 */ /* 0x0008680000000c00 */
[----:B------:R4:W1:Y:S02]  /*7a70*/  @P0 LDS.128 R72, [R0+0x10] ;  /* 0x0000100000480984 */ /* 0x0008640000000c00 */
.L_x_123:
[----:B------:R-:W-:Y:S05]  /*7a80*/  BSYNC B1 ;  /* 0x0000000000017941 */ /* 0x000fea0003800000 */
.L_x_122:
[----:B---34-:R-:W-:Y:S05]  /*7a90*/  VIADD R0, R39, 0x20 ;  /* 0x0000002027007836 */ /* 0x018fea0000000000 */
[----:B------:R-:W-:Y:S04]  /*7aa0*/  SHF.R.U32.HI R0, RZ, 0x15, R0 ;  /* 0x00000015ff007819 */ /* 0x000fe80000011600 */
[----:B------:R-:W-:Y:S11]  /*7ab0*/  LOP3.LUT P0, RZ, R0, 0x3, R89, 0x48, !PT ;  /* 0x0000000300ff7812 */ /* 0x000ff60007804859 */
[----:B------:R-:W-:Y:S02]  /*7ac0*/  @!UPT UIADD3 URZ, UPT, UPT, URZ, URZ, URZ ;  /* 0x000000fffffff290 */ /* 0x000fe4000fffe0ff */
[----:B------:R-:W-:Y:S05]  /*7ad0*/  @!P0 BRA `(.L_x_127) ;  /* 0x0000000000408947 */ /* 0x000fea0003800000 */
[----:B------:R-:W3:Y:S01]  /*7ae0*/  LDCU.64 UR8, c[0x4][0x70] ;  /* 0x01000e00ff0877ac */ /* 0x000ee20008000a00 */
[----:B------:R-:W-:Y:S01]  /*7af0*/  MOV R3, 0x0 ;  /* 0x0000000000037802 */ /* 0x000fe20000000f00 */
[----:B------:R-:W-:Y:S02]  /*7b00*/  HFMA2 R12, -RZ, RZ, 0, 5.9604644775390625e-08 ;  /* 0x00000001ff0c7431 */ /* 0x000fe400000001ff */
[----:B------:R-:W-:Y:S02]  /*7b10*/  IMAD.MOV.U32 R8, RZ, RZ, 0x192 ;  /* 0x00000192ff087424 */ /* 0x000fe400078e00ff */
[----:B------:R-:W-:Y:S01]  /*7b20*/  IMAD.MOV.U32 R13, RZ, RZ, RZ ;  /* 0x000000ffff0d7224 */ /* 0x000fe200078e00ff */
[----:B------:R-:W4:Y:S01]  /*7b30*/  LDCU.64 UR6, c[0x4][0x78] ;  /* 0x01000f00ff0677ac */ /* 0x000f220008000a00 */
[----:B------:R-:W1:Y:S01]  /*7b40*/  LDC.64 R2, c[0x4][R3] ;  /* 0x0100000003027b82 */ /* 0x000e620000000a00 */
[----:B------:R-:W5:Y:S01]  /*7b50*/  LDCU.64 UR4, c[0x4][0x10] ;  /* 0x01000200ff0477ac */ /* 0x000f620008000a00 */
[----:B---3--:R-:W-:Y:S01]  /*7b60*/  MOV R5, UR9 ;  /* 0x0000000900057c02 */ /* 0x008fe20008000f00 */
[----:B------:R-:W-:Y:S01]  /*7b70*/  IMAD.U32 R4, RZ, RZ, UR8 ;  /* 0x00000008ff047e24 */ /* 0x000fe2000f8e00ff */
[----:B----4-:R-:W-:Y:S01]  /*7b80*/  MOV R7, UR7 ;  /* 0x0000000700077c02 */ /* 0x010fe20008000f00 */
[----:B------:R-:W-:Y:S01]  /*7b90*/  IMAD.U32 R6, RZ, RZ, UR6 ;  /* 0x00000006ff067e24 */ /* 0x000fe2000f8e00ff */
[----:B-----5:R-:W-:Y:S01]  /*7ba0*/  MOV R11, UR5 ;  /* 0x00000005000b7c02 */ /* 0x020fe20008000f00 */
[----:B------:R-:W-:Y:S02]  /*7bb0*/  IMAD.U32 R10, RZ, RZ, UR4 ;  /* 0x00000004ff0a7e24 */ /* 0x000fe4000f8e00ff */
[----:B------:R-:W-:Y:S07]  /*7bc0*/  LEPC R20, `(.L_x_127) ;  /* 0x000000001014794e */ /* 0x000fee0000000000 */
[----:B-12---:R-:W-:Y:S05]  /*7bd0*/  CALL.ABS.NOINC R2 ;  /* 0x0000000002007343 */ /* 0x006fea0003c00000 */
.L_x_127:
[----:B------:R-:W-:Y:S01]  /*7be0*/  ISETP.NE.AND P0, PT, R101, RZ, PT ;  /* 0x000000ff6500720c */ /* 0x000fe20003f05270 */
[----:B------:R-:W-:Y:S05]  /*7bf0*/  WARPSYNC.ALL ;  /* 0x0000000000007948 */ /* 0x000fea0003800000 */
[----:B------:R-:W-:Y:S01]  /*7c00*/  R2UR UR4, R39 ;  /* 0x00000000270472ca */ /* 0x000fe200000e0000 */
[----:B------:R-:W-:Y:S01]  /*7c10*/  BSSY.RECONVERGENT B0, `(.L_x_128) ;  /* 0x0000090000007945 */ /* 0x000fe20003800200 */
[C---:B-1----:R-:W-:Y:S02]  /*7c20*/  SHF.L.U32 R40, R48.reuse, 0x10, RZ ;  /* 0x0000001030287819 */ /* 0x042fe400000006ff */
[----:B------:R-:W-:Y:S02]  /*7c30*/  LOP3.LUT R42, R48, 0xffff0000, RZ, 0xc0, !PT ;  /* 0xffff0000302a7812 */ /* 0x000fe400078ec0ff */
[C---:B------:R-:W-:Y:S02]  /*7c40*/  SHF.L.U32 R43, R49.reuse, 0x10, RZ ;  /* 0x00000010312b7819 */ /* 0x040fe400000006ff */
[----:B------:R-:W-:Y:S02]  /*7c50*/  LOP3.LUT R44, R49, 0xffff0000, RZ, 0xc0, !PT ;  /* 0xffff0000312c7812 */ /* 0x000fe400078ec0ff */
[C---:B------:R-:W-:Y:S02]  /*7c60*/  SHF.L.U32 R45, R50.reuse, 0x10, RZ ;  /* 0x00000010322d7819 */ /* 0x040fe400000006ff */
[----:B--2---:R-:W-:Y:S01]  /*7c70*/  LOP3.LUT R46, R50, 0xffff0000, RZ, 0xc0, !PT ;  /* 0xffff0000322e7812 */ /* 0x004fe200078ec0ff */
[----:B------:R-:W1:Y:S01]  /*7c80*/  LDTM.x32 R4, tmem[UR4+0x20] ;  /* 0x00002004000479ee */ /* 0x000e6200082c0000 */
[C---:B------:R-:W-:Y:S01]  /*7c90*/  SHF.L.U32 R47, R51.reuse, 0x10, RZ ;  /* 0x00000010332f7819 */ /* 0x040fe200000006ff */
[----:B------:R-:W-:Y:S01]  /*7ca0*/  USHF.L.U32 UR4, UR45, 0xd, URZ ;  /* 0x0000000d2d047899 */ /* 0x000fe200080006ff */
[----:B------:R-:W-:Y:S01]  /*7cb0*/  LOP3.LUT R48, R51, 0xffff0000, RZ, 0xc0, !PT ;  /* 0xffff000033307812 */ /* 0x000fe200078ec0ff */
[----:B------:R-:W-:Y:S01]  /*7cc0*/  NOP ;  /* 0x0000000000007918 */ /* 0x000fe20000000000 */
[C---:B------:R-:W-:Y:S02]  /*7cd0*/  SHF.L.U32 R49, R56.reuse, 0x10, RZ ;  /* 0x0000001038317819 */ /* 0x040fe400000006ff */
[----:B------:R-:W-:Y:S02]  /*7ce0*/  LOP3.LUT R51, R56, 0xffff0000, RZ, 0xc0, !PT ;  /* 0xffff000038337812 */ /* 0x000fe400078ec0ff */
[C---:B------:R-:W-:Y:S02]  /*7cf0*/  SHF.L.U32 R50, R57.reuse, 0x10, RZ ;  /* 0x0000001039327819 */ /* 0x040fe400000006ff */
[----:B------:R-:W-:Y:S02]  /*7d00*/  LOP3.LUT R52, R57, 0xffff0000, RZ, 0xc0, !PT ;  /* 0xffff000039347812 */ /* 0x000fe400078ec0ff */
[----:B------:R-:W-:Y:S02]  /*7d10*/  IADD3 R111, PT, PT, R100, UR4, RZ ;  /* 0x00000004646f7c10 */ /* 0x000fe4000fffe0ff */
[C---:B------:R-:W-:Y:S02]  /*7d20*/  SHF.L.U32 R53, R58.reuse, 0x10, RZ ;  /* 0x000000103a357819 */ /* 0x040fe400000006ff */
[----:B------:R-:W-:Y:S02]  /*7d30*/  LOP3.LUT R54, R58, 0xffff0000, RZ, 0xc0, !PT ;  /* 0xffff00003a367812 */ /* 0x000fe400078ec0ff */
[C---:B------:R-:W-:Y:S02]  /*7d40*/  SHF.L.U32 R55, R59.reuse, 0x10, RZ ;  /* 0x000000103b377819 */ /* 0x040fe400000006ff */
[----:B------:R-:W-:Y:S02]  /*7d50*/  IADD3 R92, PT, PT, R92, 0xd0, RZ ;  /* 0x000000d05c5c7810 */ /* 0x000fe40007ffe0ff */
[----:B------:R-:W-:Y:S01]  /*7d60*/  LOP3.LUT R56, R59, 0xffff0000, RZ, 0xc0, !PT ;  /* 0xffff00003b387812 */ /* 0x000fe200078ec0ff */
[C---:B-1----:R-:W-:Y:S01]  /*7d70*/  FMUL R4, R38.reuse, R4 ;  /* 0x0000000426047220 */ /* 0x042fe20000400000 */
[----:B------:R-:W-:Y:S01]  /*7d80*/  IADD3 R110, PT, PT, R85, R111, RZ ;  /* 0x0000006f556e7210 */ /* 0x000fe20007ffe0ff */
[----:B------:R-:W-:Y:S01]  /*7d90*/  FMUL R5, R38, R5 ;  /* 0x0000000526057220 */ /* 0x000fe20000400000 */
[----:B------:R-:W-:Y:S01]  /*7da0*/  SHF.L.U32 R57, R64, 0x10, RZ ;  /* 0x0000001040397819 */ /* 0x000fe200000006ff */
[----:B------:R-:W-:Y:S01]  /*7db0*/  FMUL R6, R38, R6 ;  /* 0x0000000626067220 */ /* 0x000fe20000400000 */
[----:B------:R-:W-:Y:S01]  /*7dc0*/  IADD3 R111, PT, PT, R84, R111, RZ ;  /* 0x0000006f546f7210 */ /* 0x000fe20007ffe0ff */
[----:B------:R-:W-:Y:S01]  /*7dd0*/  FMUL R7, R38, R7 ;  /* 0x0000000726077220 */ /* 0x000fe20000400000 */
[----:B------:R-:W-:Y:S01]  /*7de0*/  LOP3.LUT R58, R64, 0xffff0000, RZ, 0xc0, !PT ;  /* 0xffff0000403a7812 */ /* 0x000fe200078ec0ff */
[----:B------:R-:W-:Y:S01]  /*7df0*/  FFMA R4, R41, R40, R4 ;  /* 0x0000002829047223 */ /* 0x000fe20000000004 */
[----:B------:R-:W-:Y:S01]  /*7e00*/  SHF.L.U32 R59, R65, 0x10, RZ ;  /* 0x00000010413b7819 */ /* 0x000fe200000006ff */
[----:B------:R-:W-:Y:S01]  /*7e10*/  FMUL R8, R38, R8 ;  /* 0x0000000826087220 */ /* 0x000fe20000400000 */
[----:B------:R-:W-:Y:S01]  /*7e20*/  LOP3.LUT R92, R92, 0xfefffff8, RZ, 0xc0, !PT ;  /* 0xfefffff85c5c7812 */ /* 0x000fe200078ec0ff */
[----:B------:R-:W-:Y:S01]  /*7e30*/  FFMA R5, R41, R42, R5 ;  /* 0x0000002a29057223 */ /* 0x000fe20000000005 */
[----:B------:R-:W-:Y:S01]  /*7e40*/  LOP3.LUT R60, R65, 0xffff0000, RZ, 0xc0, !PT ;  /* 0xffff0000413c7812 */ /* 0x000fe200078ec0ff */
[----:B------:R-:W-:Y:S01]  /*7e50*/  FMUL R9, R38, R9 ;  /* 0x0000000926097220 */ /* 0x000fe20000400000 */
[----:B------:R-:W-:Y:S01]  /*7e60*/  SHF.L.U32 R61, R66, 0x10, RZ ;  /* 0x00000010423d7819 */ /* 0x000fe200000006ff */
[----:B------:R1:W-:Y:S01]  /*7e70*/  SYNCS.ARRIVE.TRANS64.RED.A1T0 RZ, [R92+URZ], RZ ;  /* 0x000000ff5cff79a7 */ /* 0x0003e200081004ff */
[----:B------:R-:W-:Y:S01]  /*7e80*/  F2FP.BF16.F32.PACK_AB R84, R5, R4 ;  /* 0x000000040554723e */ /* 0x000fe200000010ff */
[----:B------:R-:W-:Y:S01]  /*7e90*/  FFMA R6, R41, R43, R6 ;  /* 0x0000002b29067223 */ /* 0x000fe20000000006 */
[----:B------:R-:W-:Y:S01]  /*7ea0*/  IADD3 R120, PT, PT, R99, R110, RZ ;  /* 0x0000006e63787210 */ /* 0x000fe20007ffe0ff */
[C---:B------:R-:W-:Y:S01]  /*7eb0*/  FFMA R7, R41.reuse, R44, R7 ;  /* 0x0000002c29077223 */ /* 0x040fe20000000007 */
[C---:B------:R-:W-:Y:S01]  /*7ec0*/  FFMA R8, R41.reuse, R45, R8 ;  /* 0x0000002d29087223 */ /* 0x040fe20000000008 */
[----:B------:R-:W-:Y:S01]  /*7ed0*/  FFMA R9, R41, R46, R9 ;  /* 0x0000002e29097223 */ /* 0x000fe20000000009 */
[----:B------:R-:W-:Y:S01]  /*7ee0*/  FMUL R10, R38, R10 ;  /* 0x0000000a260a7220 */ /* 0x000fe20000400000 */
[----:B------:R-:W-:Y:S01]  /*7ef0*/  LOP3.LUT R62, R66, 0xffff0000, RZ, 0xc0, !PT ;  /* 0xffff0000423e7812 */ /* 0x000fe200078ec0ff */
[C---:B------:R-:W-:Y:S01]  /*7f00*/  FMUL R11, R38.reuse, R11 ;  /* 0x0000000b260b7220 */ /* 0x040fe20000400000 */
[----:B------:R-:W-:Y:S01]  /*7f10*/  F2FP.BF16.F32.PACK_AB R85, R7, R6 ;  /* 0x000000060755723e */ /* 0x000fe200000010ff */
[----:B------:R-:W-:Y:S01]  /*7f20*/  FFMA R10, R41, R47, R10 ;  /* 0x0000002f290a7223 */ /* 0x000fe2000000000a */
[----:B------:R-:W-:Y:S01]  /*7f30*/  F2FP.BF16.F32.PACK_AB R86, R9, R8 ;  /* 0x000000080956723e */ /* 0x000fe200000010ff */
[----:B------:R-:W-:Y:S01]  /*7f40*/  FFMA R11, R41, R48, R11 ;  /* 0x00000030290b7223 */ /* 0x000fe2000000000b */
[C---:B------:R-:W-:Y:S01]  /*7f50*/  FMUL R0, R38.reuse, R12 ;  /* 0x0000000c26007220 */ /* 0x040fe20000400000 */
[C---:B------:R-:W-:Y:S01]  /*7f60*/  FMUL R2, R38.reuse, R13 ;  /* 0x0000000d26027220 */ /* 0x040fe20000400000 */
[C---:B------:R-:W-:Y:S01]  /*7f70*/  FMUL R3, R38.reuse, R14 ;  /* 0x0000000e26037220 */ /* 0x040fe20000400000 */
[----:B------:R-:W-:Y:S01]  /*7f80*/  SHF.L.U32 R63, R67, 0x10, RZ ;  /* 0x00000010433f7819 */ /* 0x000fe200000006ff */
[----:B------:R-:W-:Y:S01]  /*7f90*/  FFMA R0, R41, R49, R0 ;  /* 0x0000003129007223 */ /* 0x000fe20000000000 */
[----:B------:R-:W-:Y:S01]  /*7fa0*/  F2FP.BF16.F32.PACK_AB R87, R11, R10 ;  /* 0x0000000a0b57723e */ /* 0x000fe200000010ff */
[----:B------:R-:W-:Y:S01]  /*7fb0*/  FFMA R2, R41, R51, R2 ;  /* 0x0000003329027223 */ /* 0x000fe20000000002 */
[C---:B------:R-:W-:Y:S01]  /*7fc0*/  FMUL R15, R38.reuse, R15 ;  /* 0x0000000f260f7220 */ /* 0x040fe20000400000 */
[C---:B------:R-:W-:Y:S01]  /*7fd0*/  FMUL R12, R38.reuse, R16 ;  /* 0x00000010260c7220 */ /* 0x040fe20000400000 */
[----:B------:R-:W-:Y:S01]  /*7fe0*/  FMUL R13, R38, R17 ;  /* 0x00000011260d7220 */ /* 0x000fe20000400000 */
[----:B------:R1:W-:Y:S01]  /*7ff0*/  STS.128 [R100+UR4], R84 ;  /* 0x0000005464007988 */ /* 0x0003e20008000c04 */
[----:B------:R-:W-:Y:S01]  /*8000*/  LOP3.LUT R64, R67, 0xffff0000, RZ, 0xc0, !PT ;  /* 0xffff000043407812 */ /* 0x000fe200078ec0ff */
[C---:B------:R-:W-:Y:S01]  /*8010*/  FFMA R3, R41.reuse, R50, R3 ;  /* 0x0000003229037223 */ /* 0x040fe20000000003 */
[----:B------:R-:W-:Y:S01]  /*8020*/  SHF.L.U32 R65, R72, 0x10, RZ ;  /* 0x0000001048417819 */ /* 0x000fe200000006ff */
[C---:B------:R-:W-:Y:S01]  /*8030*/  FFMA R15, R41.reuse, R52, R15 ;  /* 0x00000034290f7223 */ /* 0x040fe2000000000f */
[----:B------:R-:W-:Y:S01]  /*8040*/  F2FP.BF16.F32.PACK_AB R104, R2, R0 ;  /* 0x000000000268723e */ /* 0x000fe200000010ff */
[C---:B------:R-:W-:Y:S01]  /*8050*/  FFMA R12, R41.reuse, R53, R12 ;  /* 0x00000035290c7223 */ /* 0x040fe2000000000c */
[C---:B------:R-:W-:Y:S01]  /*8060*/  FFMA R13, R41.reuse, R54, R13 ;  /* 0x00000036290d7223 */ /* 0x040fe2000000000d */
[C---:B------:R-:W-:Y:S01]  /*8070*/  FMUL R14, R38.reuse, R18 ;  /* 0x00000012260e7220 */ /* 0x040fe20000400000 */
[C---:B------:R-:W-:Y:S01]  /*8080*/  FMUL R19, R38.reuse, R19 ;  /* 0x0000001326137220 */ /* 0x040fe20000400000 */
[C---:B------:R-:W-:Y:S01]  /*8090*/  FMUL R16, R38.reuse, R20 ;  /* 0x0000001426107220 */ /* 0x040fe20000400000 */
[C---:B------:R-:W-:Y:S01]  /*80a0*/  FMUL R17, R38.reuse, R21 ;  /* 0x0000001526117220 */ /* 0x040fe20000400000 */
[C---:B------:R-:W-:Y:S01]  /*80b0*/  FFMA R14, R41.reuse, R55, R14 ;  /* 0x00000037290e7223 */ /* 0x040fe2000000000e */
        /* <DEDUP_REMOVED lines=9> */
[----:B------:R-:W-:Y:S01]  /*8150*/  FFMA R23, R41, R60, R23 ;  /* 0x0000003c29177223 */ /* 0x000fe20000000017 */
[C---:B------:R-:W-:Y:S01]  /*8160*/  FMUL R27, R38.reuse, R27 ;  /* 0x0000001b261b7220 */ /* 0x040fe20000400000 */
[----:B------:R-:W-:Y:S01]  /*8170*/  F2FP.BF16.F32.PACK_AB R105, R15, R3 ;  /* 0x000000030f69723e */ /* 0x000fe200000010ff */
[----:B------:R-:W-:Y:S01]  /*8180*/  FFMA R20, R41, R61, R20 ;  /* 0x0000003d29147223 */ /* 0x000fe20000000014 */
[----:B------:R-:W-:Y:S01]  /*8190*/  F2FP.BF16.F32.PACK_AB R106, R13, R12 ;  /* 0x0000000c0d6a723e */ /* 0x000fe200000010ff */
[----:B------:R-:W-:Y:S01]  /*81a0*/  FMUL R24, R38, R28 ;  /* 0x0000001c26187220 */ /* 0x000fe20000400000 */
[----:B------:R-:W-:Y:S01]  /*81b0*/  F2FP.BF16.F32.PACK_AB R107, R19, R14 ;  /* 0x0000000e136b723e */ /* 0x000fe200000010ff */
[----:B------:R-:W-:Y:S01]  /*81c0*/  FFMA R21, R41, R62, R21 ;  /* 0x0000003e29157223 */ /* 0x000fe20000000015 */
[----:B------:R-:W-:Y:S01]  /*81d0*/  LOP3.LUT R66, R72, 0xffff0000, RZ, 0xc0, !PT ;  /* 0xffff000048427812 */ /* 0x000fe200078ec0ff */
[C---:B------:R-:W-:Y:S01]  /*81e0*/  FMUL R25, R38.reuse, R29 ;  /* 0x0000001d26197220 */ /* 0x040fe20000400000 */
[----:B------:R-:W-:Y:S01]  /*81f0*/  SHF.L.U32 R67, R73, 0x10, RZ ;  /* 0x0000001049437819 */ /* 0x000fe200000006ff */
[----:B------:R1:W-:Y:S01]  /*8200*/  STS.128 [R110+0x10], R104 ;  /* 0x000010686e007388 */ /* 0x0003e20000000c00 */
[----:B------:R-:W-:Y:S01]  /*8210*/  FFMA R22, R41, R63, R22 ;  /* 0x0000003f29167223 */ /* 0x000fe20000000016 */
[----:B------:R-:W-:Y:S01]  /*8220*/  LOP3.LUT R68, R73, 0xffff0000, RZ, 0xc0, !PT ;  /* 0xffff000049447812 */ /* 0x000fe200078ec0ff */
[----:B------:R-:W-:Y:S01]  /*8230*/  FMUL R26, R38, R30 ;  /* 0x0000001e261a7220 */ /* 0x000fe20000400000 */
[C---:B------:R-:W-:Y:S01]  /*8240*/  FFMA R27, R41.reuse, R64, R27 ;  /* 0x00000040291b7223 */ /* 0x040fe2000000001b */
[----:B------:R-:W-:Y:S01]  /*8250*/  SHF.L.U32 R69, R74, 0x10, RZ ;  /* 0x000000104a457819 */ /* 0x000fe200000006ff */
[----:B------:R-:W-:Y:S01]  /*8260*/  FMUL R31, R38, R31 ;  /* 0x0000001f261f7220 */ /* 0x000fe20000400000 */
[C---:B------:R-:W-:Y:S01]  /*8270*/  FFMA R24, R41.reuse, R65, R24 ;  /* 0x0000004129187223 */ /* 0x040fe20000000018 */
[----:B------:R-:W-:Y:S01]  /*8280*/  LOP3.LUT R70, R74, 0xffff0000, RZ, 0xc0, !PT ;  /* 0xffff00004a467812 */ /* 0x000fe200078ec0ff */
[C---:B------:R-:W-:Y:S01]  /*8290*/  FMUL R28, R38.reuse, R32 ;  /* 0x00000020261c7220 */ /* 0x040fe20000400000 */
[----:B------:R-:W-:Y:S01]  /*82a0*/  FFMA R25, R41, R66, R25 ;  /* 0x0000004229197223 */ /* 0x000fe20000000019 */
[----:B------:R-:W-:Y:S01]  /*82b0*/  SHF.L.U32 R71, R75, 0x10, RZ ;  /* 0x000000104b477819 */ /* 0x000fe200000006ff */
[C---:B------:R-:W-:Y:S01]  /*82c0*/  FMUL R29, R38.reuse, R33 ;  /* 0x00000021261d7220 */ /* 0x040fe20000400000 */
[----:B------:R-:W-:Y:S01]  /*82d0*/  FFMA R26, R41, R67, R26 ;  /* 0x00000043291a7223 */ /* 0x000fe2000000001a */
[----:B------:R-:W-:Y:S01]  /*82e0*/  LOP3.LUT R72, R75, 0xffff0000, RZ, 0xc0, !PT ;  /* 0xffff00004b487812 */ /* 0x000fe200078ec0ff */
        /* <DEDUP_REMOVED lines=8> */
[----:B------:R-:W-:Y:S01]  /*8370*/  FFMA R30, R41, R71, R30 ;  /* 0x00000047291e7223 */ /* 0x000fe2000000001e */
[----:B------:R-:W-:Y:S01]  /*8380*/  F2FP.BF16.F32.PACK_AB R115, R27, R22 ;  /* 0x000000161b73723e */ /* 0x000fe200000010ff */
[----:B------:R-:W-:Y:S01]  /*8390*/  FFMA R35, R41, R72, R35 ;  /* 0x0000004829237223 */ /* 0x000fe20000000023 */
[----:B------:R-:W-:Y:S02]  /*83a0*/  F2FP.BF16.F32.PACK_AB R116, R25, R24 ;  /* 0x000000181974723e */ /* 0x000fe400000010ff */
[----:B------:R-:W-:Y:S01]  /*83b0*/  F2FP.BF16.F32.PACK_AB R117, R31, R26 ;  /* 0x0000001a1f75723e */ /* 0x000fe200000010ff */
[----:B------:R1:W-:Y:S01]  /*83c0*/  STS.128 [R111+0x20], R112 ;  /* 0x000020706f007388 */ /* 0x0003e20000000c00 */
        /* <DEDUP_REMOVED lines=8> */
[----:B--2---:R-:W2:Y:S02]  /*8450*/  FENCE.VIEW.ASYNC.S ;  /* 0x00000000000073c6 */ /* 0x004ea40000000000 */
[----:B--2---:R-:W-:Y:S06]  /*8460*/  BAR.SYNC.DEFER_BLOCKING 0x1, 0x80 ;  /* 0x0042000000007b1d */ /* 0x004fec0000010000 */
[----:B------:R-:W-:Y:S05]  /*8470*/  @P0 BRA `(.L_x_129) ;  /* 0x0000000000240947 */ /* 0x000fea0003800000 */
[----:B------:R-:W2:Y:S01]  /*8480*/  LDCU.64 UR10, c[0x0][0x348] ;  /* 0x00006900ff0a77ac */ /* 0x000ea20008000a00 */
[----:B------:R-:W-:Y:S02]  /*8490*/  UIADD3 UR9, UPT, UPT, UR49, 0x20, URZ ;  /* 0x0000002031097890 */ /* 0x000fe4000fffe0ff */
[----:B------:R-:W-:Y:S02]  /*84a0*/  UIADD3 UR8, UPT, UPT, UR47, 0x200, UR4 ;  /* 0x000002002f087890 */ /* 0x000fe4000fffe004 */
[----:B--2---:R-:W-:Y:S03]  /*84b0*/  UIADD3 UR6, UP0, UPT, UR10, 0x680, URZ ;  /* 0x000006800a067890 */ /* 0x004fe6000ff1e0ff */
[----:B------:R-:W-:Y:S01]  /*84c0*/  UMOV UR10, UR50 ;  /* 0x00000032000a7c82 */ /* 0x000fe20008000000 */
[----:B------:R-:W-:Y:S03]  /*84d0*/  UIADD3.X UR7, UPT, UPT, URZ, UR11, URZ, UP0, !UPT ;  /* 0x0000000bff077290 */ /* 0x000fe600087fe4ff */
[----:B------:R-:W-:Y:S06]  /*84e0*/  UMOV UR11, UR36 ;  /* 0x00000024000b7c82 */ /* 0x000fec0008000000 */
[----:B------:R2:W-:Y:S02]  /*84f0*/  UTMASTG.3D [UR8], [UR6] ;  /* 0x00000008060073b5 */ /* 0x0005e40008010000 */
[----:B--2---:R0:W-:Y:S02]  /*8500*/  UTMACMDFLUSH ;  /* 0x00000000000079b7 */ /* 0x0041e40000000000 */
.L_x_129:
[----:B------:R-:W-:Y:S05]  /*8510*/  BSYNC.RECONVERGENT B0 ;  /* 0x0000000000007941 */ /* 0x000fea0003800200 */
.L_x_128:
[----:B------:R-:W-:Y:S01]  /*8520*/  UIADD3 UR4, UPT, UPT, UR45, 0x1, URZ ;  /* 0x000000012d047890 */ /* 0x000fe2000fffe0ff */
[----:B------:R-:W-:Y:S03]  /*8530*/  BSSY.RECONVERGENT B0, `(.L_x_130) ;  /* 0x0000008000007945 */ /* 0x000fe60003800200 */
[----:B------:R-:W-:Y:S04]  /*8540*/  UISETP.NE.AND UP0, UPT, UR4, 0x3, UPT ;  /* 0x000000030400788c */ /* 0x000fe8000bf05270 */
[----:B------:R-:W-:Y:S02]  /*8550*/  UISETP.EQ.XOR UP1, UPT, UR44, 0x3, !UP0 ;  /* 0x000000032c00788c */ /* 0x000fe4000c722a70 */
[----:B------:R-:W-:Y:S02]  /*8560*/  USEL UR46, UR4, URZ, UP0 ;  /* 0x000000ff042e7287 */ /* 0x000fe40008000000 */
[----:B------:R-:W-:Y:S04]  /*8570*/  USEL UR5, URZ, 0x1, !UP1 ;  /* 0x00000001ff057887 */ /* 0x000fe8000c800000 */
[----:B------:R-:W-:Y:S01]  /*8580*/  ULOP3.LUT UR54, UR54, UR5, URZ, 0x3c, !UPT ;  /* 0x0000000536367292 */ /* 0x000fe2000f8e3cff */
[----:B------:R-:W-:Y:S11]  /*8590*/  @P0 BRA `(.L_x_131) ;  /* 0x0000000000040947 */ /* 0x000ff60003800000 */
[----:B------:R-:W-:Y:S04]  /*85a0*/  DEPBAR.LE SB0, 0x1 ;  /* 0x000080400000791a */ /* 0x000fe80000000000 */
.L_x_131:
[----:B------:R-:W-:Y:S05]  /*85b0*/  BSYNC.RECONVERGENT B0 ;  /* 0x0000000000007941 */ /* 0x000fea0003800200 */
.L_x_130:
[----:B------:R-:W-:Y:S01]  /*85c0*/  BAR.SYNC.DEFER_BLOCKING 0x1, 0x80 ;  /* 0x0042000000007b1d */ /* 0x000fe20000010000 */
[----:B------:R-:W-:Y:S01]  /*85d0*/  UISETP.NE.AND UP0, UPT, UR53, -0x2, UPT ;  /* 0xfffffffe3500788c */ /* 0x000fe2000bf05270 */
[----:B------:R-:W-:Y:S08]  /*85e0*/  IADD3 R0, PT, PT, R36, 0x1, RZ ;  /* 0x0000000124007810 */ /* 0x000ff00007ffe0ff */
[----:B------:R-:W-:Y:S05]  /*85f0*/  BRA.U !UP0, `(.L_x_132) ;  /* 0x0000000108287547 */ /* 0x000fea000b800000 */
[----:B------:R-:W-:Y:S01]  /*8600*/  ISETP.NE.AND P0, PT, R109, RZ, PT ;  /* 0x000000ff6d00720c */ /* 0x000fe20003f05270 */
[----:B------:R-:W-:Y:S01]  /*8610*/  IMAD.U32 R3, RZ, RZ, UR52 ;  /* 0x00000034ff037e24 */ /* 0x000fe2000f8e00ff */
[----:B------:R-:W-:Y:S01]  /*8620*/  UIADD3 UR4, UPT, UPT, UR52, 0x1, URZ ;  /* 0x0000000134047890 */ /* 0x000fe2000fffe0ff */
[----:B------:R-:W-:Y:S03]  /*8630*/  IMAD.U32 R2, RZ, RZ, UR55 ;  /* 0x00000037ff027e24 */ /* 0x000fe6000f8e00ff */
[----:B------:R-:W-:Y:S04]  /*8640*/  UISETP.NE.AND UP0, UPT, UR4, 0x3, UPT ;  /* 0x000000030400788c */ /* 0x000fe8000bf05270 */
[----:B------:R-:W-:Y:S03]  /*8650*/  USEL UR52, UR4, URZ, UP0 ;  /* 0x000000ff04347287 */ /* 0x000fe60008000000 */
[----:B------:R-:W-:Y:S05]  /*8660*/  @P0 LEA R3, R3, UR47, 0x3 ;  /* 0x0000002f03030c11 */ /* 0x000fea000f8e18ff */
[----:B------:R-:W-:Y:S05]  /*8670*/  @P0 VIADD R3, R3, 0x68 ;  /* 0x0000006803030836 */ /* 0x000fea0000000000 */
[----:B------:R-:W-:Y:S04]  /*8680*/  @P0 PRMT R2, R2, 0x654, R3 ;  /* 0x0000065402020816 */ /* 0x000fe80000000003 */
[----:B------:R2:W-:Y:S03]  /*8690*/  @P0 SYNCS.ARRIVE.TRANS64.RED.A1T0 RZ, [R2+URZ], RZ ;  /* 0x000000ff02ff09a7 */ /* 0x0005e600081004ff */
.L_x_132:
[----:B------:R-:W-:Y:S01]  /*86a0*/  R2UR UR6, R108 ;  /* 0x000000006c0672ca */ /* 0x000fe200000e0000 */
[----:B------:R-:W-:Y:S01]  /*86b0*/  UIADD3 UR53, UPT, UPT, UR53, 0x2, URZ ;  /* 0x0000000235357890 */ /* 0x000fe2000fffe0ff */
[----:B------:R-:W-:Y:S02]  /*86c0*/  R2UR UR5, R90 ;  /* 0x000000005a0572ca */ /* 0x000fe400000e0000 */
[----:B------:R-:W-:Y:S02]  /*86d0*/  R2UR UR4, R91 ;  /* 0x000000005b0472ca */ /* 0x000fe400000e0000 */
[----:B------:R-:W-:Y:S02]  /*86e0*/  R2UR UR36, R102 ;  /* 0x00000000662472ca */ /* 0x000fe400000e0000 */
[----:B------:R-:W-:Y:S02]  /*86f0*/  ISETP.NE.AND P0, PT, R94, 0x2, PT ;  /* 0x000000025e00780c */ /* 0x000fe40003f05270 */
[----:B------:R-:W-:Y:S02]  /*8700*/  ISETP.NE.AND P1, PT, R0, 0x4, PT ;  /* 0x000000040000780c */ /* 0x000fe40003f25270 */
[----:B--2---:R-:W-:Y:S01]  /*8710*/  SEL R2, RZ, 0x1, P0 ;  /* 0x00000001ff027807 */ /* 0x004fe20000000000 */
[----:B------:R-:W-:Y:S01]  /*8720*/  UISETP.NE.AND UP0, UPT, UR6, URZ, UPT ;  /* 0x000000ff0600728c */ /* 0x000fe2000bf05270 */
[----:B------:R-:W-:Y:S01]  /*8730*/  SEL R3, RZ, 0x1, P1 ;  /* 0x00000001ff037807 */ /* 0x000fe20000800000 */
[----:B------:R-:W-:Y:S01]  /*8740*/  UIADD3 UR26, UPT, UPT, UR37, UR5, URZ ;  /* 0x00000005251a7290 */ /* 0x000fe2000fffe0ff */
[----:B------:R-:W-:Y:S01]  /*8750*/  LOP3.LUT R97, R97, R2, RZ, 0x3c, !PT ;  /* 0x0000000261617212 */ /* 0x000fe200078e3cff */
[----:B------:R-:W-:Y:S01]  /*8760*/  UIADD3 UR25, UPT, UPT, UR38, UR4, URZ ;  /* 0x0000000426197290 */ /* 0x000fe2000fffe0ff */
[----:B------:R-:W-:Y:S02]  /*8770*/  LOP3.LUT R98, R98, R3, RZ, 0x3c, !PT ;  /* 0x0000000362627212 */ /* 0x000fe400078e3cff */
[----:B------:R-:W-:Y:S02]  /*8780*/  SEL R94, R94, RZ, P0 ;  /* 0x000000ff5e5e7207 */ /* 0x000fe40000000000 */
[----:B------:R-:W-:Y:S01]  /*8790*/  SEL R36, R0, RZ, P1 ;  /* 0x000000ff00247207 */ /* 0x000fe20000800000 */
[----:B------:R-:W-:Y:S06]  /*87a0*/  BRA.U UP0, `(.L_x_133) ;  /* 0xffffffd5009c7547 */ /* 0x000fec000b83ffff */
[----:B------:R-:W2:Y:S01]  /*87b0*/  LDCU.64 UR4, c[0x0][0x888] ;  /* 0x00011100ff0477ac */ /* 0x000ea20008000a00 */
[----:B------:R-:W3:Y:S01]  /*87c0*/  LDCU.64 UR6, c[0x0][0x890] ;  /* 0x00011200ff0677ac */ /* 0x000ee20008000a00 */
[----:B--2---:R-:W-:Y:S02]  /*87d0*/  ISETP.NE.U32.AND P2, PT, RZ, UR4, PT ;  /* 0x00000004ff007c0c */ /* 0x004fe4000bf45070 */
[----:B---3--:R-:W-:Y:S02]  /*87e0*/  ISETP.NE.U32.AND P1, PT, RZ, UR6, PT ;  /* 0x00000006ff007c0c */ /* 0x008fe4000bf25070 */
[----:B------:R-:W-:Y:S02]  /*87f0*/  ISETP.NE.AND.EX P2, PT, RZ, UR5, PT, P2 ;  /* 0x00000005ff007c0c */ /* 0x000fe4000bf45320 */
[----:B------:R-:W-:-:S13]  /*8800*/  ISETP.NE.AND.EX P0, PT, RZ, UR7, PT, P1 ;  /* 0x00000007ff007c0c */ /* 0x000fda000bf05310 */
[----:B------:R-:W-:Y:S05]  /*8810*/  @P2 BRA P0, `(.L_x_134) ;  /* 0x00000000003c2947 */ /* 0x000fea0000000000 */
[----:B------:R-:W-:-:S13]  /*8820*/  ISETP.NE.AND.EX P1, PT, RZ, UR7, PT, P1 ;  /* 0x00000007ff007c0c */ /* 0x000fda000bf25310 */
[----:B------:R-:W-:Y:S05]  /*8830*/  @P1 BRA `(.L_x_135) ;  /* 0x00000000000c1947 */ /* 0x000fea0003800000 */
[----:B------:R-:W-:-:S13]  /*8840*/  FSETP.NEU.AND P0, PT, R41, RZ, PT ;  /* 0x000000ff2900720b */ /* 0x000fda0003f0d000 */
[----:B------:R-:W-:Y:S05]  /*8850*/  @!P0 EXIT ;  /* 0x000000000000894d */ /* 0x000fea0003800000 */
[----:B------:R-:W-:Y:S05]  /*8860*/  BRA `(.L_x_134) ;  /* 0x0000000000287947 */ /* 0x000fea0003800000 */
.L_x_135:
[----:B------:R-:W-:Y:S01]  /*8870*/  ISETP.NE.AND P0, PT, R93, RZ, PT ;  /* 0x000000ff5d00720c */ /* 0x000fe20003f05270 */
[----:B------:R-:W-:-:S12]  /*8880*/  BSSY.RECONVERGENT B0, `(.L_x_134) ;  /* 0x0000008000007945 */ /* 0x000fd80003800200 */
[----:B------:R-:W-:Y:S05]  /*8890*/  @P0 BRA `(.L_x_136) ;  /* 0x0000000000100947 */ /* 0x000fea0003800000 */
[----:B------:R-:W-:-:S04]  /*88a0*/  ISETP.NE.U32.AND P0, PT, RZ, UR4, PT ;  /* 0x00000004ff007c0c */ /* 0x000fc8000bf05070 */
[----:B------:R-:W-:-:S13]  /*88b0*/  ISETP.NE.AND.EX P0, PT, RZ, UR5, PT, P0 ;  /* 0x00000005ff007c0c */ /* 0x000fda000bf05300 */
[----:B------:R-:W-:Y:S05]  /*88c0*/  @!P0 EXIT ;  /* 0x000000000000894d */ /* 0x000fea0003800000 */
[----:B------:R-:W-:Y:S05]  /*88d0*/  BRA `(.L_x_137) ;  /* 0x0000000000087947 */ /* 0x000fea0003800000 */
.L_x_136:
[----:B------:R-:W-:-:S13]  /*88e0*/  FSETP.NEU.AND P0, PT, R41, RZ, PT ;  /* 0x000000ff2900720b */ /* 0x000fda0003f0d000 */
[----:B------:R-:W-:Y:S05]  /*88f0*/  @!P0 EXIT ;  /* 0x000000000000894d */ /* 0x000fea0003800000 */
.L_x_137:
[----:B------:R-:W-:Y:S05]  /*8900*/  BSYNC.RECONVERGENT B0 ;  /* 0x0000000000007941 */ /* 0x000fea0003800200 */
.L_x_134:
[----:B------:R-:W-:Y:S01]  /*8910*/  ULEA UR6, UR52, UR47, 0x3 ;  /* 0x0000002f34067291 */ /* 0x000fe2000f8e18ff */
[----:B------:R-:W-:-:S04]  /*8920*/  DEPBAR.LE SB0, 0x0 ;  /* 0x000080000000791a */ /* 0x000fc80000000000 */
[----:B------:R-:W-:-:S04]  /*8930*/  UIADD3 UR6, UPT, UPT, UR6, 0x68, URZ ;  /* 0x0000006806067890 */ /* 0x000fc8000fffe0ff */
[----:B------:R-:W-:-:S09]  /*8940*/  UPRMT UR6, UR55, 0x654, UR6 ;  /* 0x0000065437067896 */ /* 0x000fd20008000006 */
[----:B------:R-:W-:Y:S01]  /*8950*/  SYNCS.ARRIVE.TRANS64.RED.A1T0 RZ, [UR6], RZ ;  /* 0x000000ffffff79a7 */ /* 0x000fe20008100406 */
[----:B------:R-:W-:Y:S05]  /*8960*/  EXIT ;  /* 0x000000000000794d */ /* 0x000fea0003800000 */
.L_x_24:
[----:B--2---:R2:W3:Y:S02]  /*8970*/  SYNCS.PHASECHK.TRANS64.TRYWAIT P0, [R3+URZ+0x100], R2 ;  /* 0x00010002030075a7 */ /* 0x0044e400080011ff */
[----:B---3--:R-:W-:Y:S05]  /*8980*/  @!P0 NANOSLEEP.SYNCS 0x989680 ;  /* 0x009896800000895d */ /* 0x008fea0003900000 */
[----:B------:R-:W3:Y:S02]  /*8990*/  @!P0 SYNCS.PHASECHK.TRANS64 P0, [R3+URZ+0x100], R2 ;  /* 0x00010002030085a7 */ /* 0x000ee400080010ff */
[----:B---3--:R-:W-:Y:S05]  /*89a0*/  @!P0 BRA `(.L_x_24) ;  /* 0xfffffffc00f08947 */ /* 0x008fea000383ffff */
[----:B------:R-:W-:Y:S05]  /*89b0*/  BRA `(.L_x_138) ;  /* 0xffffff9000d07947 */ /* 0x000fea000383ffff */
.L_x_27:
[----:B-1----:R-:W-:-:S07]  /*89c0*/  MOV R0, UR6 ;  /* 0x0000000600007c02 */ /* 0x002fce0008000f00 */
.L_x_139:
[----:B-1----:R1:W2:Y:S02]  /*89d0*/  SYNCS.PHASECHK.TRANS64.TRYWAIT P0, [R0+URZ+0x28], R3 ;  /* 0x00002803000075a7 */ /* 0x0022a400080011ff */
[----:B--2---:R-:W-:Y:S05]  /*89e0*/  @!P0 NANOSLEEP.SYNCS 0x989680 ;  /* 0x009896800000895d */ /* 0x004fea0003900000 */
[----:B------:R-:W2:Y:S02]  /*89f0*/  @!P0 SYNCS.PHASECHK.TRANS64 P0, [R0+URZ+0x28], R3 ;  /* 0x00002803000085a7 */ /* 0x000ea400080010ff */
[----:B--2---:R-:W-:Y:S05]  /*8a00*/  @!P0 BRA `(.L_x_139) ;  /* 0xfffffffc00f08947 */ /* 0x004fea000383ffff */
[----:B------:R-:W-:Y:S05]  /*8a10*/  BRA `(.L_x_26) ;  /* 0xffffff9400287947 */ /* 0x000fea000383ffff */
.L_x_36:
[----:B-1----:R-:W-:-:S07]  /*8a20*/  MOV R0, UR7 ;  /* 0x0000000700007c02 */ /* 0x002fce0008000f00 */
.L_x_140:
[----:B-1----:R1:W2:Y:S02]  /*8a30*/  SYNCS.PHASECHK.TRANS64.TRYWAIT P0, [R0+URZ+0x28], R3 ;  /* 0x00002803000075a7 */ /* 0x0022a400080011ff */
[----:B--2---:R-:W-:Y:S05]  /*8a40*/  @!P0 NANOSLEEP.SYNCS 0x989680 ;  /* 0x009896800000895d */ /* 0x004fea0003900000 */
[----:B------:R-:W2:Y:S02]  /*8a50*/  @!P0 SYNCS.PHASECHK.TRANS64 P0, [R0+URZ+0x28], R3 ;  /* 0x00002803000085a7 */ /* 0x000ea400080010ff */
[----:B--2---:R-:W-:Y:S05]  /*8a60*/  @!P0 BRA `(.L_x_140) ;  /* 0xfffffffc00f08947 */ /* 0x004fea000383ffff */
[----:B------:R-:W-:Y:S05]  /*8a70*/  BRA `(.L_x_35) ;  /* 0xffffff9800387947 */ /* 0x000fea000383ffff */
.L_x_43:
[----:B-1----:R1:W4:Y:S02]  /*8a80*/  SYNCS.PHASECHK.TRANS64.TRYWAIT P0, [R3+URZ+0x90], R0 ;  /* 0x00009000030075a7 */ /* 0x00232400080011ff */
[----:B----4-:R-:W-:Y:S05]  /*8a90*/  @!P0 NANOSLEEP.SYNCS 0x989680 ;  /* 0x009896800000895d */ /* 0x010fea0003900000 */
[----:B------:R-:W4:Y:S02]  /*8aa0*/  @!P0 SYNCS.PHASECHK.TRANS64 P0, [R3+URZ+0x90], R0 ;  /* 0x00009000030085a7 */ /* 0x000f2400080010ff */
[----:B----4-:R-:W-:Y:S05]  /*8ab0*/  @!P0 BRA `(.L_x_43) ;  /* 0xfffffffc00f08947 */ /* 0x010fea000383ffff */
[----:B------:R-:W-:Y:S05]  /*8ac0*/  BRA `(.L_x_141) ;  /* 0xffffff9c00287947 */ /* 0x000fea000383ffff */
.L_x_47:
[----:B-1----:R-:W-:-:S07]  /*8ad0*/  MOV R0, UR4 ;  /* 0x0000000400007c02 */ /* 0x002fce0008000f00 */
.L_x_142:
[----:B-1----:R1:W2:Y:S02]  /*8ae0*/  SYNCS.PHASECHK.TRANS64.TRYWAIT P0, [R0+URZ], R3 ;  /* 0x00000003000075a7 */ /* 0x0022a400080011ff */
[----:B--2---:R-:W-:Y:S05]  /*8af0*/  @!P0 NANOSLEEP.SYNCS 0x989680 ;  /* 0x009896800000895d */ /* 0x004fea0003900000 */
[----:B------:R-:W2:Y:S02]  /*8b00*/  @!P0 SYNCS.PHASECHK.TRANS64 P0, [R0+URZ], R3 ;  /* 0x00000003000085a7 */ /* 0x000ea400080010ff */
[----:B--2---:R-:W-:Y:S05]  /*8b10*/  @!P0 BRA `(.L_x_142) ;  /* 0xfffffffc00f08947 */ /* 0x004fea000383ffff */
[----:B------:R-:W-:Y:S05]  /*8b20*/  BRA `(.L_x_143) ;  /* 0xffffffa000d47947 */ /* 0x000fea000383ffff */
.L_x_48:
[----:B------:R-:W-:-:S07]  /*8b30*/  MOV R0, UR5 ;  /* 0x0000000500007c02 */ /* 0x000fce0008000f00 */
.L_x_144:
[----:B-1----:R1:W2:Y:S02]  /*8b40*/  SYNCS.PHASECHK.TRANS64.TRYWAIT P0, [R0+URZ], R3 ;  /* 0x00000003000075a7 */ /* 0x0022a400080011ff */
[----:B--2---:R-:W-:Y:S05]  /*8b50*/  @!P0 NANOSLEEP.SYNCS 0x989680 ;  /* 0x009896800000895d */ /* 0x004fea0003900000 */
[----:B------:R-:W2:Y:S02]  /*8b60*/  @!P0 SYNCS.PHASECHK.TRANS64 P0, [R0+URZ], R3 ;  /* 0x00000003000085a7 */ /* 0x000ea400080010ff */
[----:B--2---:R-:W-:Y:S05]  /*8b70*/  @!P0 BRA `(.L_x_144) ;  /* 0xfffffffc00f08947 */ /* 0x004fea000383ffff */
[----:B------:R-:W-:Y:S05]  /*8b80*/  BRA `(.L_x_145) ;  /* 0xffffffa000e07947 */ /* 0x000fea000383ffff */
.L_x_49:
[----:B------:R-:W-:-:S07]  /*8b90*/  MOV R0, UR5 ;  /* 0x0000000500007c02 */ /* 0x000fce0008000f00 */
.L_x_146:
[----:B-1----:R1:W2:Y:S02]  /*8ba0*/  SYNCS.PHASECHK.TRANS64.TRYWAIT P0, [R0+URZ], R3 ;  /* 0x00000003000075a7 */ /* 0x0022a400080011ff */
[----:B--2---:R-:W-:Y:S05]  /*8bb0*/  @!P0 NANOSLEEP.SYNCS 0x989680 ;  /* 0x009896800000895d */ /* 0x004fea0003900000 */
[----:B------:R-:W2:Y:S02]  /*8bc0*/  @!P0 SYNCS.PHASECHK.TRANS64 P0, [R0+URZ], R3 ;  /* 0x00000003000085a7 */ /* 0x000ea400080010ff */
[----:B--2---:R-:W-:Y:S05]  /*8bd0*/  @!P0 BRA `(.L_x_146) ;  /* 0xfffffffc00f08947 */ /* 0x004fea000383ffff */
[----:B------:R-:W-:Y:S05]  /*8be0*/  BRA `(.L_x_147) ;  /* 0xffffffa000ec7947 */ /* 0x000fea000383ffff */
.L_x_50:
[----:B------:R-:W-:-:S07]  /*8bf0*/  MOV R0, UR5 ;  /* 0x0000000500007c02 */ /* 0x000fce0008000f00 */
.L_x_148:
[----:B-1----:R1:W2:Y:S02]  /*8c00*/  SYNCS.PHASECHK.TRANS64.TRYWAIT P0, [R0+URZ], R3 ;  /* 0x00000003000075a7 */ /* 0x0022a400080011ff */
[----:B--2---:R-:W-:Y:S05]  /*8c10*/  @!P0 NANOSLEEP.SYNCS 0x989680 ;  /* 0x009896800000895d */ /* 0x004fea0003900000 */
[----:B------:R-:W2:Y:S02]  /*8c20*/  @!P0 SYNCS.PHASECHK.TRANS64 P0, [R0+URZ], R3 ;  /* 0x00000003000085a7 */ /* 0x000ea400080010ff */
[----:B--2---:R-:W-:Y:S05]  /*8c30*/  @!P0 BRA `(.L_x_148) ;  /* 0xfffffffc00f08947 */ /* 0x004fea000383ffff */
[----:B------:R-:W-:Y:S05]  /*8c40*/  BRA `(.L_x_149) ;  /* 0xffffffa000f87947 */ /* 0x000fea000383ffff */
.L_x_53:
[----:B-1----:R1:W2:Y:S02]  /*8c50*/  SYNCS.PHASECHK.TRANS64.TRYWAIT P0, [R2+URZ+0xf0], R5 ;  /* 0x0000f005020075a7 */ /* 0x0022a400080011ff */
[----:B--2---:R-:W-:Y:S05]  /*8c60*/  @!P0 NANOSLEEP.SYNCS 0x989680 ;  /* 0x009896800000895d */ /* 0x004fea0003900000 */
[----:B------:R-:W2:Y:S02]  /*8c70*/  @!P0 SYNCS.PHASECHK.TRANS64 P0, [R2+URZ+0xf0], R5 ;  /* 0x0000f005020085a7 */ /* 0x000ea400080010ff */
[----:B--2---:R-:W-:Y:S05]  /*8c80*/  @!P0 BRA `(.L_x_53) ;  /* 0xfffffffc00f08947 */ /* 0x004fea000383ffff */
[----:B------:R-:W-:Y:S05]  /*8c90*/  BRA `(.L_x_150) ;  /* 0xffffffa400547947 */ /* 0x000fea000383ffff */
.L_x_54:
[----:B------:R-:W-:-:S07]  /*8ca0*/  MOV R2, UR4 ;  /* 0x0000000400027c02 */ /* 0x000fce0008000f00 */
.L_x_151:
[----:B-1----:R1:W2:Y:S02]  /*8cb0*/  SYNCS.PHASECHK.TRANS64.TRYWAIT P0, [R2+URZ+0xa0], R5 ;  /* 0x0000a005020075a7 */ /* 0x0022a400080011ff */
[----:B--2---:R-:W-:Y:S05]  /*8cc0*/  @!P0 NANOSLEEP.SYNCS 0x989680 ;  /* 0x009896800000895d */ /* 0x004fea0003900000 */
[----:B------:R-:W2:Y:S02]  /*8cd0*/  @!P0 SYNCS.PHASECHK.TRANS64 P0, [R2+URZ+0xa0], R5 ;  /* 0x0000a005020085a7 */ /* 0x000ea400080010ff */
[----:B--2---:R-:W-:Y:S05]  /*8ce0*/  @!P0 BRA `(.L_x_151) ;  /* 0xfffffffc00f08947 */ /* 0x004fea000383ffff */
[----:B------:R-:W-:Y:S05]  /*8cf0*/  BRA `(.L_x_152) ;  /* 0xffffffa400647947 */ /* 0x000fea000383ffff */
.L_x_55:
[----:B-1----:R1:W2:Y:S02]  /*8d00*/  SYNCS.PHASECHK.TRANS64.TRYWAIT P1, [R2+URZ+0x90], R5 ;  /* 0x00009005020075a7 */ /* 0x0022a400080211ff */
[----:B--2---:R-:W-:Y:S05]  /*8d10*/  @!P1 NANOSLEEP.SYNCS 0x989680 ;  /* 0x009896800000995d */ /* 0x004fea0003900000 */
[----:B------:R-:W2:Y:S02]  /*8d20*/  @!P1 SYNCS.PHASECHK.TRANS64 P1, [R2+URZ+0x90], R5 ;  /* 0x00009005020095a7 */ /* 0x000ea400080210ff */
[----:B--2---:R-:W-:Y:S05]  /*8d30*/  @!P1 BRA `(.L_x_55) ;  /* 0xfffffffc00f09947 */ /* 0x004fea000383ffff */
[----:B------:R-:W-:Y:S05]  /*8d40*/  BRA `(.L_x_153) ;  /* 0xffffffa400947947 */ /* 0x000fea000383ffff */
.L_x_58:
[----:B------:R-:W-:-:S07]  /*8d50*/  MOV R0, UR4 ;  /* 0x0000000400007c02 */ /* 0x000fce0008000f00 */
.L_x_154:
[----:B-1----:R1:W2:Y:S02]  /*8d60*/  SYNCS.PHASECHK.TRANS64.TRYWAIT P0, [R0+URZ+0xa0], R3 ;  /* 0x0000a003000075a7 */ /* 0x0022a400080011ff */
[----:B--2---:R-:W-:Y:S05]  /*8d70*/  @!P0 NANOSLEEP.SYNCS 0x989680 ;  /* 0x009896800000895d */ /* 0x004fea0003900000 */
[----:B------:R-:W2:Y:S02]  /*8d80*/  @!P0 SYNCS.PHASECHK.TRANS64 P0, [R0+URZ+0xa0], R3 ;  /* 0x0000a003000085a7 */ /* 0x000ea400080010ff */
[----:B--2---:R-:W-:Y:S05]  /*8d90*/  @!P0 BRA `(.L_x_154) ;  /* 0xfffffffc00f08947 */ /* 0x004fea000383ffff */
[----:B------:R-:W-:Y:S05]  /*8da0*/  BRA `(.L_x_57) ;  /* 0xffffffa400e87947 */ /* 0x000fea000383ffff */
.L_x_67:
[----:B-1----:R-:W-:-:S04]  /*8db0*/  MOV R0, UR5 ;  /* 0x0000000500007c02 */ /* 0x002fc80008000f00 */
[----:B------:R1:W2:Y:S03]  /*8dc0*/  SYNCS.PHASECHK.TRANS64.TRYWAIT P0, [R0+URZ+0x8], R7 ;  /* 0x00000807000075a7 */ /* 0x0002a600080011ff */
[----:B--2---:R-:W-:Y:S05]  /*8dd0*/  @!P0 NANOSLEEP.SYNCS 0x989680 ;  /* 0x009896800000895d */ /* 0x004fea0003900000 */
[----:B------:R-:W2:Y:S02]  /*8de0*/  @!P0 SYNCS.PHASECHK.TRANS64 P0, [R0+URZ+0x8], R7 ;  /* 0x00000807000085a7 */ /* 0x000ea400080010ff */
[----:B--2---:R-:W-:Y:S05]  /*8df0*/  @!P0 BRA `(.L_x_67) ;  /* 0xfffffffc00ec8947 */ /* 0x004fea000383ffff */
[----:B------:R-:W-:Y:S05]  /*8e00*/  BRA `(.L_x_66) ;  /* 0xffffffa8009c7947 */ /* 0x000fea000383ffff */
.L_x_69:
[----:B------:R-:W-:Y:S01]  /*8e10*/  BSSY B0, `(.L_x_155) ;  /* 0x0000006000007945 */ /* 0x000fe20003800000 */
[----:B------:R-:W-:-:S07]  /*8e20*/  MOV R15, 0xffffffff ;  /* 0xffffffff000f7802 */ /* 0x000fce0000000f00 */
[----:B-1---5:R-:W-:Y:S05]  /*8e30*/  WARPSYNC.COLLECTIVE R15, `(.L_x_156) ;  /* 0x000000000f0c7348 */ /* 0x022fea0003c00000 */
[----:B------:R-:W-:Y:S02]  /*8e40*/  ELECT P6, UR79, PT ;  /* 0x00000000004f782f */ /* 0x000fe400038c0000 */
[----:B------:R-:W-:Y:S01]  /*8e50*/  MOV R14, UR79 ;  /* 0x0000004f000e7c02 */ /* 0x000fe20008000f00 */
[----:B-1---5:R-:W-:Y:S10]  /*8e60*/  ENDCOLLECTIVE ;  /* 0x000000000000791b */ /* 0x022ff40003800000 */
.L_x_156:
[----:B------:R-:W-:Y:S05]  /*8e70*/  BSYNC B0 ;  /* 0x0000000000007941 */ /* 0x000fea0003800000 */
.L_x_155:
[----:B------:R-:W-:Y:S01]  /*8e80*/  PLOP3.LUT P0, PT, P6, PT, PT, 0x80, 0x8 ;  /* 0x000000000008781c */ /* 0x000fe2000370f070 */
[----:B------:R-:W-:-:S12]  /*8e90*/  BRA `(.L_x_157) ;  /* 0xffffffa800c87947 */ /* 0x000fd8000383ffff */
.L_x_71:
[----:B-1----:R-:W-:-:S04]  /*8ea0*/  MOV R0, UR5 ;  /* 0x0000000500007c02 */ /* 0x002fc80008000f00 */
[----:B------:R1:W2:Y:S03]  /*8eb0*/  SYNCS.PHASECHK.TRANS64.TRYWAIT P0, [R0+URZ+0x8], R5 ;  /* 0x00000805000075a7 */ /* 0x0002a600080011ff */
[----:B--2---:R-:W-:Y:S05]  /*8ec0*/  @!P0 NANOSLEEP.SYNCS 0x989680 ;  /* 0x009896800000895d */ /* 0x004fea0003900000 */
[----:B------:R-:W2:Y:S02]  /*8ed0*/  @!P0 SYNCS.PHASECHK.TRANS64 P0, [R0+URZ+0x8], R5 ;  /* 0x00000805000085a7 */ /* 0x000ea400080010ff */
[----:B--2---:R-:W-:Y:S05]  /*8ee0*/  @!P0 BRA `(.L_x_71) ;  /* 0xfffffffc00ec8947 */ /* 0x004fea000383ffff */
[----:B------:R-:W-:Y:S05]  /*8ef0*/  BRA `(.L_x_70) ;  /* 0xffffffa800cc7947 */ /* 0x000fea000383ffff */
.L_x_72:
[----:B-1----:R1:W2:Y:S02]  /*8f00*/  SYNCS.PHASECHK.TRANS64.TRYWAIT P0, [R0+URZ+0x90], R5 ;  /* 0x00009005000075a7 */ /* 0x0022a400080011ff */
[----:B--2---:R-:W-:Y:S05]  /*8f10*/  @!P0 NANOSLEEP.SYNCS 0x989680 ;  /* 0x009896800000895d */ /* 0x004fea0003900000 */
[----:B------:R-:W2:Y:S02]  /*8f20*/  @!P0 SYNCS.PHASECHK.TRANS64 P0, [R0+URZ+0x90], R5 ;  /* 0x00009005000085a7 */ /* 0x000ea400080010ff */
[----:B--2---:R-:W-:Y:S05]  /*8f30*/  @!P0 BRA `(.L_x_72) ;  /* 0xfffffffc00f08947 */ /* 0x004fea000383ffff */
[----:B------:R-:W-:Y:S05]  /*8f40*/  BRA `(.L_x_158) ;  /* 0xffffffac00d87947 */ /* 0x000fea000383ffff */
.L_x_74:
[----:B------:R-:W-:-:S07]  /*8f50*/  MOV R0, UR46 ;  /* 0x0000002e00007c02 */ /* 0x000fce0008000f00 */
.L_x_159:
[----:B-1----:R1:W2:Y:S02]  /*8f60*/  SYNCS.PHASECHK.TRANS64.TRYWAIT P0, [R0+URZ+0xd0], R5 ;  /* 0x0000d005000075a7 */ /* 0x0022a400080011ff */
[----:B--2---:R-:W-:Y:S05]  /*8f70*/  @!P0 NANOSLEEP.SYNCS 0x989680 ;  /* 0x009896800000895d */ /* 0x004fea0003900000 */
[----:B------:R-:W2:Y:S02]  /*8f80*/  @!P0 SYNCS.PHASECHK.TRANS64 P0, [R0+URZ+0xd0], R5 ;  /* 0x0000d005000085a7 */ /* 0x000ea400080010ff */
[----:B--2---:R-:W-:Y:S05]  /*8f90*/  @!P0 BRA `(.L_x_159) ;  /* 0xfffffffc00f08947 */ /* 0x004fea000383ffff */
[----:B------:R-:W-:Y:S05]  /*8fa0*/  BRA `(.L_x_160) ;  /* 0xffffffb000247947 */ /* 0x000fea000383ffff */
.L_x_77:
[----:B------:R-:W-:Y:S07]  /*8fb0*/  MOV R0, UR7 ;  /* 0x0000000700007c02 */ /* 0x000fee0008000f00 */
.L_x_161:
[----:B-1----:R1:W2:Y:S02]  /*8fc0*/  SYNCS.PHASECHK.TRANS64.TRYWAIT P0, [R0+URZ], R5 ;  /* 0x00000005000075a7 */ /* 0x0022a400080011ff */
[----:B--2---:R-:W-:Y:S05]  /*8fd0*/  @!P0 NANOSLEEP.SYNCS 0x989680 ;  /* 0x009896800000895d */ /* 0x004fea0003900000 */
[----:B------:R-:W2:Y:S02]  /*8fe0*/  @!P0 SYNCS.PHASECHK.TRANS64 P0, [R0+URZ], R5 ;  /* 0x00000005000085a7 */ /* 0x000ea400080010ff */
[----:B--2---:R-:W-:Y:S05]  /*8ff0*/  @!P0 BRA `(.L_x_161) ;  /* 0xfffffffc00f08947 */ /* 0x004fea000383ffff */
[----:B------:R-:W-:Y:S05]  /*9000*/  BRA `(.L_x_76) ;  /* 0xffffffb000387947 */ /* 0x000fea000383ffff */
.L_x_81:
[----:B-1----:R-:W-:-:S07]  /*9010*/  MOV R0, UR4 ;  /* 0x0000000400007c02 */ /* 0x002fce0008000f00 */
.L_x_162:
[----:B-1----:R1:W2:Y:S02]  /*9020*/  SYNCS.PHASECHK.TRANS64.TRYWAIT P0, [R0+URZ], R3 ;  /* 0x00000003000075a7 */ /* 0x0022a400080011ff */
[----:B--2---:R-:W-:Y:S05]  /*9030*/  @!P0 NANOSLEEP.SYNCS 0x989680 ;  /* 0x009896800000895d */ /* 0x004fea0003900000 */
[----:B------:R-:W2:Y:S02]  /*9040*/  @!P0 SYNCS.PHASECHK.TRANS64 P0, [R0+URZ], R3 ;  /* 0x00000003000085a7 */ /* 0x000ea400080010ff */
[----:B--2---:R-:W-:Y:S05]  /*9050*/  @!P0 BRA `(.L_x_162) ;  /* 0xfffffffc00f08947 */ /* 0x004fea000383ffff */
[----:B------:R-:W-:Y:S05]  /*9060*/  BRA `(.L_x_163) ;  /* 0xffffffb4007c7947 */ /* 0x000fea000383ffff */
.L_x_82:
[----:B------:R-:W-:-:S07]  /*9070*/  MOV R0, UR5 ;  /* 0x0000000500007c02 */ /* 0x000fce0008000f00 */
.L_x_164:
[----:B-1----:R1:W2:Y:S02]  /*9080*/  SYNCS.PHASECHK.TRANS64.TRYWAIT P0, [R0+URZ], R3 ;  /* 0x00000003000075a7 */ /* 0x0022a400080011ff */
[----:B--2---:R-:W-:Y:S05]  /*9090*/  @!P0 NANOSLEEP.SYNCS 0x989680 ;  /* 0x009896800000895d */ /* 0x004fea0003900000 */
[----:B------:R-:W2:Y:S02]  /*90a0*/  @!P0 SYNCS.PHASECHK.TRANS64 P0, [R0+URZ], R3 ;  /* 0x00000003000085a7 */ /* 0x000ea400080010ff */
[----:B--2---:R-:W-:Y:S05]  /*90b0*/  @!P0 BRA `(.L_x_164) ;  /* 0xfffffffc00f08947 */ /* 0x004fea000383ffff */
[----:B------:R-:W-:Y:S05]  /*90c0*/  BRA `(.L_x_165) ;  /* 0xffffffb400887947 */ /* 0x000fea000383ffff */
.L_x_83:
[----:B------:R-:W-:-:S07]  /*90d0*/  MOV R0, UR5 ;  /* 0x0000000500007c02 */ /* 0x000fce0008000f00 */
.L_x_166:
[----:B-1----:R1:W2:Y:S02]  /*90e0*/  SYNCS.PHASECHK.TRANS64.TRYWAIT P0, [R0+URZ], R3 ;  /* 0x00000003000075a7 */ /* 0x0022a400080011ff */
[----:B--2---:R-:W-:Y:S05]  /*90f0*/  @!P0 NANOSLEEP.SYNCS 0x989680 ;  /* 0x009896800000895d */ /* 0x004fea0003900000 */
[----:B------:R-:W2:Y:S02]  /*9100*/  @!P0 SYNCS.PHASECHK.TRANS64 P0, [R0+URZ], R3 ;  /* 0x00000003000085a7 */ /* 0x000ea400080010ff */
[----:B--2---:R-:W-:Y:S05]  /*9110*/  @!P0 BRA `(.L_x_166) ;  /* 0xfffffffc00f08947 */ /* 0x004fea000383ffff */
[----:B------:R-:W-:Y:S05]  /*9120*/  BRA `(.L_x_167) ;  /* 0xffffffb400947947 */ /* 0x000fea000383ffff */
.L_x_86:
[----:B------:R-:W-:-:S07]  /*9130*/  MOV R0, UR41 ;  /* 0x0000002900007c02 */ /* 0x000fce0008000f00 */
.L_x_168:
[----:B-1----:R1:W2:Y:S02]  /*9140*/  SYNCS.PHASECHK.TRANS64.TRYWAIT P1, [R0+URZ+0x110], R3 ;  /* 0x00011003000075a7 */ /* 0x0022a400080211ff */
[----:B--2---:R-:W-:Y:S05]  /*9150*/  @!P1 NANOSLEEP.SYNCS 0x989680 ;  /* 0x009896800000995d */ /* 0x004fea0003900000 */
[----:B------:R-:W2:Y:S02]  /*9160*/  @!P1 SYNCS.PHASECHK.TRANS64 P1, [R0+URZ+0x110], R3 ;  /* 0x00011003000095a7 */ /* 0x000ea400080210ff */
[----:B--2---:R-:W-:Y:S05]  /*9170*/  @!P1 BRA `(.L_x_168) ;  /* 0xfffffffc00f09947 */ /* 0x004fea000383ffff */
[----:B------:R-:W-:Y:S05]  /*9180*/  BRA `(.L_x_169) ;  /* 0xffffffb400e07947 */ /* 0x000fea000383ffff */
.L_x_91:
[----:B---3--:R3:W1:Y:S02]  /*9190*/  SYNCS.PHASECHK.TRANS64.TRYWAIT P0, [R12+URZ+0x90], R9 ;  /* 0x000090090c0075a7 */ /* 0x00866400080011ff */
[----:B-1----:R-:W-:Y:S05]  /*91a0*/  @!P0 NANOSLEEP.SYNCS 0x989680 ;  /* 0x009896800000895d */ /* 0x002fea0003900000 */
[----:B------:R-:W1:Y:S02]  /*91b0*/  @!P0 SYNCS.PHASECHK.TRANS64 P0, [R12+URZ+0x90], R9 ;  /* 0x000090090c0085a7 */ /* 0x000e6400080010ff */
[----:B-1----:R-:W-:Y:S05]  /*91c0*/  @!P0 BRA `(.L_x_91) ;  /* 0xfffffffc00f08947 */ /* 0x002fea000383ffff */
[----:B------:R-:W-:Y:S05]  /*91d0*/  BRA `(.L_x_170) ;  /* 0xffffffb800f87947 */ /* 0x000fea000383ffff */
.L_x_94:
[----:B------:R-:W-:Y:S07]  /*91e0*/  MOV R0, UR24 ;  /* 0x0000001800007c02 */ /* 0x000fee0008000f00 */
.L_x_171:
[----:B-1----:R1:W2:Y:S02]  /*91f0*/  SYNCS.PHASECHK.TRANS64.TRYWAIT P2, [R0+URZ+0x88], R9 ;  /* 0x00008809000075a7 */ /* 0x0022a400080411ff */
[----:B--2---:R-:W-:Y:S05]  /*9200*/  @!P2 NANOSLEEP.SYNCS 0x989680 ;  /* 0x009896800000a95d */ /* 0x004fea0003900000 */
[----:B------:R-:W2:Y:S02]  /*9210*/  @!P2 SYNCS.PHASECHK.TRANS64 P2, [R0+URZ+0x88], R9 ;  /* 0x000088090000a5a7 */ /* 0x000ea400080410ff */
[----:B--2---:R-:W-:Y:S05]  /*9220*/  @!P2 BRA `(.L_x_171) ;  /* 0xfffffffc00f0a947 */ /* 0x004fea000383ffff */
[----:B------:R-:W-:Y:S05]  /*9230*/  BRA `(.L_x_93) ;  /* 0xffffffc0005c7947 */ /* 0x000fea000383ffff */
.L_x_97:
[----:B------:R-:W-:Y:S07]  /*9240*/  MOV R0, UR4 ;  /* 0x0000000400007c02 */ /* 0x000fee0008000f00 */
.L_x_172:
[----:B-1----:R1:W2:Y:S02]  /*9250*/  SYNCS.PHASECHK.TRANS64.TRYWAIT P0, [R0+URZ+0x68], R9 ;  /* 0x00006809000075a7 */ /* 0x0022a400080011ff */
[----:B--2---:R-:W-:Y:S05]  /*9260*/  @!P0 NANOSLEEP.SYNCS 0x989680 ;  /* 0x009896800000895d */ /* 0x004fea0003900000 */
[----:B------:R-:W2:Y:S02]  /*9270*/  @!P0 SYNCS.PHASECHK.TRANS64 P0, [R0+URZ+0x68], R9 ;  /* 0x00006809000085a7 */ /* 0x000ea400080010ff */
[----:B--2---:R-:W-:Y:S05]  /*9280*/  @!P0 BRA `(.L_x_172) ;  /* 0xfffffffc00f08947 */ /* 0x004fea000383ffff */
[----:B------:R-:W-:Y:S05]  /*9290*/  BRA `(.L_x_173) ;  /* 0xffffffc000bc7947 */ /* 0x000fea000383ffff */
.L_x_98:
[----:B------:R-:W-:Y:S07]  /*92a0*/  MOV R9, UR5 ;  /* 0x0000000500097c02 */ /* 0x000fee0008000f00 */
.L_x_174:
[----:B-1----:R1:W2:Y:S02]  /*92b0*/  SYNCS.PHASECHK.TRANS64.TRYWAIT P0, [R9+URZ+0x68], R0 ;  /* 0x00006800090075a7 */ /* 0x0022a400080011ff */
[----:B--2---:R-:W-:Y:S05]  /*92c0*/  @!P0 NANOSLEEP.SYNCS 0x989680 ;  /* 0x009896800000895d */ /* 0x004fea0003900000 */
[----:B------:R-:W2:Y:S02]  /*92d0*/  @!P0 SYNCS.PHASECHK.TRANS64 P0, [R9+URZ+0x68], R0 ;  /* 0x00006800090085a7 */ /* 0x000ea400080010ff */
[----:B--2---:R-:W-:Y:S05]  /*92e0*/  @!P0 BRA `(.L_x_174) ;  /* 0xfffffffc00f08947 */ /* 0x004fea000383ffff */
[----:B------:R-:W-:Y:S05]  /*92f0*/  BRA `(.L_x_175) ;  /* 0xffffffc400187947 */ /* 0x000fea000383ffff */
.L_x_100:
[----:B------:R-:W-:-:S07]  /*9300*/  MOV R0, UR4 ;  /* 0x0000000400007c02 */ /* 0x000fce0008000f00 */
.L_x_176:
[----:B-1----:R1:W2:Y:S02]  /*9310*/  SYNCS.PHASECHK.TRANS64.TRYWAIT P0, [R0+URZ], R3 ;  /* 0x00000003000075a7 */ /* 0x0022a400080011ff */
[----:B--2---:R-:W-:Y:S05]  /*9320*/  @!P0 NANOSLEEP.SYNCS 0x989680 ;  /* 0x009896800000895d */ /* 0x004fea0003900000 */
[----:B------:R-:W2:Y:S02]  /*9330*/  @!P0 SYNCS.PHASECHK.TRANS64 P0, [R0+URZ], R3 ;  /* 0x00000003000085a7 */ /* 0x000ea400080010ff */
[----:B--2---:R-:W-:Y:S05]  /*9340*/  @!P0 BRA `(.L_x_176) ;  /* 0xfffffffc00f08947 */ /* 0x004fea000383ffff */
[----:B------:R-:W-:Y:S05]  /*9350*/  BRA `(.L_x_177) ;  /* 0xffffffc400a87947 */ /* 0x000fea000383ffff */
.L_x_101:
[----:B------:R-:W-:-:S07]  /*9360*/  MOV R0, UR5 ;  /* 0x0000000500007c02 */ /* 0x000fce0008000f00 */
.L_x_178:
[----:B-1----:R1:W2:Y:S02]  /*9370*/  SYNCS.PHASECHK.TRANS64.TRYWAIT P0, [R0+URZ], R3 ;  /* 0x00000003000075a7 */ /* 0x0022a400080011ff */
[----:B--2---:R-:W-:Y:S05]  /*9380*/  @!P0 NANOSLEEP.SYNCS 0x989680 ;  /* 0x009896800000895d */ /* 0x004fea0003900000 */
[----:B------:R-:W2:Y:S02]  /*9390*/  @!P0 SYNCS.PHASECHK.TRANS64 P0, [R0+URZ], R3 ;  /* 0x00000003000085a7 */ /* 0x000ea400080010ff */
[----:B--2---:R-:W-:Y:S05]  /*93a0*/  @!P0 BRA `(.L_x_178) ;  /* 0xfffffffc00f08947 */ /* 0x004fea000383ffff */
[----:B------:R-:W-:Y:S05]  /*93b0*/  BRA `(.L_x_179) ;  /* 0xffffffc400b47947 */ /* 0x000fea000383ffff */
.L_x_103:
[----:B--2---:R2:W4:Y:S02]  /*93c0*/  SYNCS.PHASECHK.TRANS64.TRYWAIT P0, [R0+URZ+0x90], R3 ;  /* 0x00009003000075a7 */ /* 0x00452400080011ff */
[----:B----4-:R-:W-:Y:S05]  /*93d0*/  @!P0 NANOSLEEP.SYNCS 0x989680 ;  /* 0x009896800000895d */ /* 0x010fea0003900000 */
[----:B------:R-:W4:Y:S02]  /*93e0*/  @!P0 SYNCS.PHASECHK.TRANS64 P0, [R0+URZ+0x90], R3 ;  /* 0x00009003000085a7 */ /* 0x000f2400080010ff */
[----:B----4-:R-:W-:Y:S05]  /*93f0*/  @!P0 BRA `(.L_x_103) ;  /* 0xfffffffc00f08947 */ /* 0x010fea000383ffff */
[----:B------:R-:W-:Y:S05]  /*9400*/  BRA `(.L_x_180) ;  /* 0xffffffc800987947 */ /* 0x000fea000383ffff */
.L_x_113:
[----:B-1----:R1:W2:Y:S02]  /*9410*/  SYNCS.PHASECHK.TRANS64.TRYWAIT P0, [R0+URZ+0x50], R5 ;  /* 0x00005005000075a7 */ /* 0x0022a400080011ff */
[----:B--2---:R-:W-:Y:S05]  /*9420*/  @!P0 NANOSLEEP.SYNCS 0x989680 ;  /* 0x009896800000895d */ /* 0x004fea0003900000 */
[----:B------:R-:W2:Y:S02]  /*9430*/  @!P0 SYNCS.PHASECHK.TRANS64 P0, [R0+URZ+0x50], R5 ;  /* 0x00005005000085a7 */ /* 0x000ea400080010ff */
[----:B--2---:R-:W-:Y:S05]  /*9440*/  @!P0 BRA `(.L_x_113) ;  /* 0xfffffffc00f08947 */ /* 0x004fea000383ffff */
[----:B------:R-:W-:Y:S05]  /*9450*/  BRA `(.L_x_112) ;  /* 0xffffffd8001c7947 */ /* 0x000fea000383ffff */
.L_x_115:
[----:B-1----:R1:W4:Y:S02]  /*9460*/  SYNCS.PHASECHK.TRANS64.TRYWAIT P1, [R92+URZ+0xb0], R3 ;  /* 0x0000b0035c0075a7 */ /* 0x00232400080211ff */
[----:B----4-:R-:W-:Y:S05]  /*9470*/  @!P1 NANOSLEEP.SYNCS 0x989680 ;  /* 0x009896800000995d */ /* 0x010fea0003900000 */
[----:B------:R-:W4:Y:S02]  /*9480*/  @!P1 SYNCS.PHASECHK.TRANS64 P1, [R92+URZ+0xb0], R3 ;  /* 0x0000b0035c0095a7 */ /* 0x000f2400080210ff */
[----:B----4-:R-:W-:Y:S05]  /*9490*/  @!P1 BRA `(.L_x_115) ;  /* 0xfffffffc00f09947 */ /* 0x010fea000383ffff */
[----:B------:R-:W-:Y:S05]  /*94a0*/  BRA `(.L_x_114) ;  /* 0xffffffd800547947 */ /* 0x000fea000383ffff */
.L_x_126:
[----:B---3--:R3:W4:Y:S02]  /*94b0*/  SYNCS.PHASECHK.TRANS64.TRYWAIT P0, [R2+URZ+0x50], R5 ;  /* 0x00005005020075a7 */ /* 0x00872400080011ff */
[----:B----4-:R-:W-:Y:S05]  /*94c0*/  @!P0 NANOSLEEP.SYNCS 0x989680 ;  /* 0x009896800000895d */ /* 0x010fea0003900000 */
[----:B------:R-:W4:Y:S02]  /*94d0*/  @!P0 SYNCS.PHASECHK.TRANS64 P0, [R2+URZ+0x50], R5 ;  /* 0x00005005020085a7 */ /* 0x000f2400080010ff */
[----:B----4-:R-:W-:Y:S05]  /*94e0*/  @!P0 BRA `(.L_x_126) ;  /* 0xfffffffc00f08947 */ /* 0x010fea000383ffff */
[----:B------:R-:W-:Y:S05]  /*94f0*/  BRA `(.L_x_125) ;  /* 0xffffffe400447947 */ /* 0x000fea000383ffff */
        .weak           $__internal_0_$__cuda_sm10x_tcgen05_guardrail_trap_col_being_dealloced_not_returned_by_alloc
        .type           $__internal_0_$__cuda_sm10x_tcgen05_guardrail_trap_col_being_dealloced_not_returned_by_alloc,@function
        .size           $__internal_0_$__cuda_sm10x_tcgen05_guardrail_trap_col_being_dealloced_not_returned_by_alloc,($__internal_1_$__cuda_sm10x_tcgen05_guardrail_trap_phase_invalid_during_alloc - $__internal_0_$__cuda_sm10x_tcgen05_guardrail_trap_col_being_dealloced_not_returned_by_alloc)
$__internal_0_$__cuda_sm10x_tcgen05_guardrail_trap_col_being_dealloced_not_returned_by_alloc:
[----:B------:R-:W-:Y:S05]  /*9500*/  BPT.TRAP 0x1 ;  /* 0x000000040000795c */ /* 0x000fea0000300000 */
[----:B------:R-:W-:-:S04]  /*9510*/  HFMA2 R3, -RZ, RZ, 0, 0 ;  /* 0x00000000ff037431 */ /* 0x000fc800000001ff */
[----:B------:R-:W-:Y:S05]  /*9520*/  RET.REL.NODEC R2 `(_ZN7cutlass13device_kernelINS_4gemm6kernel13GemmUniversalIN4cute5tupleIJiiiiEEENS1_10collective13CollectiveMmaINS1_35MainloopSm100TmaUmmaWarpSpecializedILi5ELi2ELi4ENS5_IJNS4_1CILi4EEESB_NSA_ILi1EEEEEEEENS5_IJNSA_ILi256EEENSA_ILi64EEENSA_ILi128EEEEEENS_10bfloat16_tENS5_IJlSC_lEEESJ_SK_NS4_8TiledMMAINS4_8MMA_AtomIJNS4_26SM100_MMA_F16BF16_2x1SM_SSISJ_SJ_fLi256ELi64ELNS4_4UMMA5MajorE0ELSP_0ELNSO_7ScaleInE0ELSQ_0EEEEEENS4_6LayoutINS5_IJSC_SC_SC_EEENS5_IJNSA_ILi0EEESV_SV_EEEEENS5_IJNS4_10UnderscoreESY_SY_EEEEENS4_28SM100_TMA_2SM_LOAD_MULTICASTENS4_14ComposedLayoutINS4_7SwizzleILi3ELi4ELi3EEENS4_18smem_ptr_flag_bitsILi16EEENST_INS5_IJNSA_ILi8EEESG_EEENS5_IJSG_SC_EEEEEEEvNS4_8identityES11_S1B_vS1C_EENS_8epilogue10collective18CollectiveEpilogueINS1E_23Sm100TmaWarpSpecializedILi3ELi2ELi32ELb1ELb0EEEJNS5_IJSH_SG_SH_EEENS5_IJNST_ISH_SC_EENST_INSA_ILi32EEESC_EEEEESJ_SK_SJ_SK_NS1E_6fusion15FusionCallbacksIS1I_NS1O_17LinearCombinationISJ_fSJ_fLNS_15FloatRoundStyleE2EEES1J_S1N_JEEENS4_5SM1004TMEM4LOAD26SM100_TMEM_LOAD_32dp32b32xENS4_13SM90_TMA_LOADENS12_INS13_ILi2ELi4ELi3EEES16_NST_INS5_IJS17_S1L_EEENS5_IJS1L_SC_EEEEEEENS4_39AutoVectorizingCopyWithAssumedAlignmentILi128EEENS4_14SM90_TMA_STOREES23_S25_S25_EEEvvEEEEvNT_6ParamsE) ;  /* 0xffffff6802b47950 */ /* 0x000fea0003c3ffff */
        .weak           $__internal_1_$__cuda_sm10x_tcgen05_guardrail_trap_phase_invalid_during_alloc
        .type           $__internal_1_$__cuda_sm10x_tcgen05_guardrail_trap_phase_invalid_during_alloc,@function
        .size           $__internal_1_$__cuda_sm10x_tcgen05_guardrail_trap_phase_invalid_during_alloc,($__internal_2_$__cuda_sm10x_tcgen05_guardrail_trap_unallocated_columns_being_dealloced - $__internal_1_$__cuda_sm10x_tcgen05_guardrail_trap_phase_invalid_during_alloc)
$__internal_1_$__cuda_sm10x_tcgen05_guardrail_trap_phase_invalid_during_alloc:
[----:B------:R-:W-:Y:S05]  /*9530*/  BPT.TRAP 0x1 ;  /* 0x000000040000795c */ /* 0x000fea0000300000 */
[----:B------:R-:W-:-:S04]  /*9540*/  MOV R5, 0x0 ;  /* 0x0000000000057802 */ /* 0x000fc80000000f00 */
[----:B------:R-:W-:Y:S05]  /*9550*/  RET.REL.NODEC R4 `(_ZN7cutlass13device_kernelINS_4gemm6kernel13GemmUniversalIN4cute5tupleIJiiiiEEENS1_10collective13CollectiveMmaINS1_35MainloopSm100TmaUmmaWarpSpecializedILi5ELi2ELi4ENS5_IJNS4_1CILi4EEESB_NSA_ILi1EEEEEEEENS5_IJNSA_ILi256EEENSA_ILi64EEENSA_ILi128EEEEEENS_10bfloat16_tENS5_IJlSC_lEEESJ_SK_NS4_8TiledMMAINS4_8MMA_AtomIJNS4_26SM100_MMA_F16BF16_2x1SM_SSISJ_SJ_fLi256ELi64ELNS4_4UMMA5MajorE0ELSP_0ELNSO_7ScaleInE0ELSQ_0EEEEEENS4_6LayoutINS5_IJSC_SC_SC_EEENS5_IJNSA_ILi0EEESV_SV_EEEEENS5_IJNS4_10UnderscoreESY_SY_EEEEENS4_28SM100_TMA_2SM_LOAD_MULTICASTENS4_14ComposedLayoutINS4_7SwizzleILi3ELi4ELi3EEENS4_18smem_ptr_flag_bitsILi16EEENST_INS5_IJNSA_ILi8EEESG_EEENS5_IJSG_SC_EEEEEEEvNS4_8identityES11_S1B_vS1C_EENS_8epilogue10collective18CollectiveEpilogueINS1E_23Sm100TmaWarpSpecializedILi3ELi2ELi32ELb1ELb0EEEJNS5_IJSH_SG_SH_EEENS5_IJNST_ISH_SC_EENST_INSA_ILi32EEESC_EEEEESJ_SK_SJ_SK_NS1E_6fusion15FusionCallbacksIS1I_NS1O_17LinearCombinationISJ_fSJ_fLNS_15FloatRoundStyleE2EEES1J_S1N_JEEENS4_5SM1004TMEM4LOAD26SM100_TMEM_LOAD_32dp32b32xENS4_13SM90_TMA_LOADENS12_INS13_ILi2ELi4ELi3EEES16_NST_INS5_IJS17_S1L_EEENS5_IJS1L_SC_EEEEEEENS4_39AutoVectorizingCopyWithAssumedAlignmentILi128EEENS4_14SM90_TMA_STOREES23_S25_S25_EEEvvEEEEvNT_6ParamsE) ;  /* 0xffffff6804a87950 */ /* 0x000fea0003c3ffff */
        .weak           $__internal_2_$__cuda_sm10x_tcgen05_guardrail_trap_unallocated_columns_being_dealloced
        .type           $__internal_2_$__cuda_sm10x_tcgen05_guardrail_trap_unallocated_columns_being_dealloced,@function
        .size           $__internal_2_$__cuda_sm10x_tcgen05_guardrail_trap_unallocated_columns_being_dealloced,(.L_x_182 - $__internal_2_$__cuda_sm10x_tcgen05_guardrail_trap_unallocated_columns_being_dealloced)
$__internal_2_$__cuda_sm10x_tcgen05_guardrail_trap_unallocated_columns_being_dealloced:
[----:B------:R-:W-:Y:S05]  /*9560*/  BPT.TRAP 0x1 ;  /* 0x000000040000795c */ /* 0x000fea0000300000 */
[----:B------:R-:W-:-:S04]  /*9570*/  HFMA2 R3, -RZ, RZ, 0, 0 ;  /* 0x00000000ff037431 */ /* 0x000fc800000001ff */
[----:B------:R-:W-:Y:S05]  /*9580*/  RET.REL.NODEC R2 `(_ZN7cutlass13device_kernelINS_4gemm6kernel13GemmUniversalIN4cute5tupleIJiiiiEEENS1_10collective13CollectiveMmaINS1_35MainloopSm100TmaUmmaWarpSpecializedILi5ELi2ELi4ENS5_IJNS4_1CILi4EEESB_NSA_ILi1EEEEEEEENS5_IJNSA_ILi256EEENSA_ILi64EEENSA_ILi128EEEEEENS_10bfloat16_tENS5_IJlSC_lEEESJ_SK_NS4_8TiledMMAINS4_8MMA_AtomIJNS4_26SM100_MMA_F16BF16_2x1SM_SSISJ_SJ_fLi256ELi64ELNS4_4UMMA5MajorE0ELSP_0ELNSO_7ScaleInE0ELSQ_0EEEEEENS4_6LayoutINS5_IJSC_SC_SC_EEENS5_IJNSA_ILi0EEESV_SV_EEEEENS5_IJNS4_10UnderscoreESY_SY_EEEEENS4_28SM100_TMA_2SM_LOAD_MULTICASTENS4_14ComposedLayoutINS4_7SwizzleILi3ELi4ELi3EEENS4_18smem_ptr_flag_bitsILi16EEENST_INS5_IJNSA_ILi8EEESG_EEENS5_IJSG_SC_EEEEEEEvNS4_8identityES11_S1B_vS1C_EENS_8epilogue10collective18CollectiveEpilogueINS1E_23Sm100TmaWarpSpecializedILi3ELi2ELi32ELb1ELb0EEEJNS5_IJSH_SG_SH_EEENS5_IJNST_ISH_SC_EENST_INSA_ILi32EEESC_EEEEESJ_SK_SJ_SK_NS1E_6fusion15FusionCallbacksIS1I_NS1O_17LinearCombinationISJ_fSJ_fLNS_15FloatRoundStyleE2EEES1J_S1N_JEEENS4_5SM1004TMEM4LOAD26SM100_TMEM_LOAD_32dp32b32xENS4_13SM90_TMA_LOADENS12_INS13_ILi2ELi4ELi3EEES16_NST_INS5_IJS17_S1L_EEENS5_IJS1L_SC_EEEEEEENS4_39AutoVectorizingCopyWithAssumedAlignmentILi128EEENS4_14SM90_TMA_STOREES23_S25_S25_EEEvvEEEEvNT_6ParamsE) ;  /* 0xffffff68029c7950 */ /* 0x000fea0003c3ffff */
.L_x_181:
[----:B------:R-:W-:-:S00]  /*9590*/  BRA `(.L_x_181) ;  /* 0xfffffffc00fc7947 */ /* 0x000fc0000383ffff */
[----:B------:R-:W-:-:S00]  /*95a0*/  NOP ;  /* 0x0000000000007918 */ /* 0x000fc00000000000 */
        /* <DEDUP_REMOVED lines=13> */
.L_x_182:


//--------------------- .nv.global.init           --------------------------
	.section	.nv.global.init,"aw",@progbits
.nv.global.init:
	.type		$str$27,@object
	.size		$str$27,($str$28 - $str$27)
$str$27:
        /*0000*/ 	.byte	0x28, 0x61, 0x64, 0x64, 0x72, 0x65, 0x73, 0x73, 0x20, 0x26, 0x20, 0x6d, 0x61, 0x73, 0x6b, 0x29
        /*0010*/ 	.byte	0x20, 0x3d, 0x3d, 0x20, 0x30, 0x00
	.type		$str$28,@object
	.size		$str$28,($str$26 - $str$28)
$str$28:
        /*0016*/ 	.byte	0x2f, 0x74, 0x6d, 0x70, 0x2f, 0x63, 0x75, 0x74, 0x6c, 0x61, 0x73, 0x73, 0x5f, 0x73, 0x77, 0x65
        /*0026*/ 	.byte	0x65, 0x70, 0x5f, 0x73, 0x72, 0x63, 0x2f, 0x69, 0x6e, 0x63, 0x6c, 0x75, 0x64, 0x65, 0x2f, 0x63
        /*0036*/ 	.byte	0x75, 0x74, 0x65, 0x2f, 0x70, 0x6f, 0x69, 0x6e, 0x74, 0x65, 0x72, 0x5f, 0x66, 0x6c, 0x61, 0x67
        /*0046*/ 	.byte	0x67, 0x65, 0x64, 0x2e, 0x68, 0x70, 0x70, 0x00
	.type		$str$26,@object
	.size		$str$26,($str$25 - $str$26)
$str$26:
        /*004e*/ 	.byte	0x2f, 0x74, 0x6d, 0x70, 0x2f, 0x63, 0x75, 0x74, 0x6c, 0x61, 0x73, 0x73, 0x5f, 0x73, 0x77, 0x65
        /*005e*/ 	.byte	0x65, 0x70, 0x5f, 0x73, 0x72, 0x63, 0x2f, 0x69, 0x6e, 0x63, 0x6c, 0x75, 0x64, 0x65, 0x2f, 0x63
        /*006e*/ 	.byte	0x75, 0x74, 0x65, 0x2f, 0x61, 0x74, 0x6f, 0x6d, 0x2f, 0x63, 0x6f, 0x70, 0x79, 0x5f, 0x74, 0x72
        /*007e*/ 	.byte	0x61, 0x69, 0x74, 0x73, 0x5f, 0x73, 0x6d, 0x31, 0x30, 0x30, 0x2e, 0x68, 0x70, 0x70, 0x00
	.type		$str$25,@object
	.size		$str$25,(__unnamed_1 - $str$25)
$str$25:
        /*008d*/ 	.byte	0x28, 0x28, 0x75, 0x69, 0x6e, 0x74, 0x33, 0x32, 0x5f, 0x74, 0x28, 0x74, 0x68, 0x72, 0x65, 0x61
        /*009d*/ 	.byte	0x64, 0x49, 0x64, 0x78, 0x2e, 0x78, 0x29, 0x20, 0x2f, 0x20, 0x33, 0x32, 0x29, 0x20, 0x25, 0x20
        /*00ad*/ 	.byte	0x34, 0x29, 0x20, 0x3d, 0x3d, 0x20, 0x28, 0x28, 0x28, 0x74, 0x6d, 0x65, 0x6d, 0x5f, 0x61, 0x64
        /*00bd*/ 	.byte	0x64, 0x72, 0x20, 0x3e, 0x3e, 0x20, 0x31, 0x36, 0x29, 0x20, 0x2f, 0x20, 0x33, 0x32, 0x29, 0x20
        /*00cd*/ 	.byte	0x25, 0x20, 0x34, 0x29, 0x00
	.type		__unnamed_1,@object
	.size		__unnamed_1,(__unnamed_2 - __unnamed_1)
__unnamed_1:
        /*00d2*/ 	.byte	0x61, 0x75, 0x74, 0x6f, 0x20, 0x63, 0x75, 0x74, 0x65, 0x3a, 0x3a, 0x61, 0x73, 0x5f, 0x70, 0x6f
        /* <DEDUP_REMOVED lines=24> */
        /*0262*/ 	.byte	0x34, 0x30, 0x39, 0x36, 0x3e, 0x3e, 0x3e, 0x3e, 0x5d, 0x00
	.type		__unnamed_2,@object
	.size		__unnamed_2,(.L_2 - __unnamed_2)
__unnamed_2:
        /* <DEDUP_REMOVED lines=42> */
        /*050c*/ 	.byte	0x3e, 0x3e, 0x5d, 0x00
.L_2:


//--------------------- .nv.shared._ZN7cutlass13device_kernelINS_4gemm6kernel13GemmUniversalIN4cute5tupleIJiiiiEEENS1_10collective13CollectiveMmaINS1_35MainloopSm100TmaUmmaWarpSpecializedILi5ELi2ELi4ENS5_IJNS4_1CILi4EEESB_NSA_ILi1EEEEEEEENS5_IJNSA_ILi256EEENSA_ILi64EEENSA_ILi128EEEEEENS_10bfloat16_tENS5_IJlSC_lEEESJ_SK_NS4_8TiledMMAINS4_8MMA_AtomIJNS4_26SM100_MMA_F16BF16_2x1SM_SSISJ_SJ_fLi256ELi64ELNS4_4UMMA5MajorE0ELSP_0ELNSO_7ScaleInE0ELSQ_0EEEEEENS4_6LayoutINS5_IJSC_SC_SC_EEENS5_IJNSA_ILi0EEESV_SV_EEEEENS5_IJNS4_10UnderscoreESY_SY_EEEEENS4_28SM100_TMA_2SM_LOAD_MULTICASTENS4_14ComposedLayoutINS4_7SwizzleILi3ELi4ELi3EEENS4_18smem_ptr_flag_bitsILi16EEENST_INS5_IJNSA_ILi8EEESG_EEENS5_IJSG_SC_EEEEEEEvNS4_8identityES11_S1B_vS1C_EENS_8epilogue10collective18CollectiveEpilogueINS1E_23Sm100TmaWarpSpecializedILi3ELi2ELi32ELb1ELb0EEEJNS5_IJSH_SG_SH_EEENS5_IJNST_ISH_SC_EENST_INSA_ILi32EEESC_EEEEESJ_SK_SJ_SK_NS1E_6fusion15FusionCallbacksIS1I_NS1O_17LinearCombinationISJ_fSJ_fLNS_15FloatRoundStyleE2EEES1J_S1N_JEEENS4_5SM1004TMEM4LOAD26SM100_TMEM_LOAD_32dp32b32xENS4_13SM90_TMA_LOADENS12_INS13_ILi2ELi4ELi3EEES16_NST_INS5_IJS17_S1L_EEENS5_IJS1L_SC_EEEEEEENS4_39AutoVectorizingCopyWithAssumedAlignmentILi128EEENS4_14SM90_TMA_STOREES23_S25_S25_EEEvvEEEEvNT_6ParamsE --------------------------
	.section	.nv.shared._ZN7cutlass13device_kernelINS_4gemm6kernel13GemmUniversalIN4cute5tupleIJiiiiEEENS1_10collective13CollectiveMmaINS1_35MainloopSm100TmaUmmaWarpSpecializedILi5ELi2ELi4ENS5_IJNS4_1CILi4EEESB_NSA_ILi1EEEEEEEENS5_IJNSA_ILi256EEENSA_ILi64EEENSA_ILi128EEEEEENS_10bfloat16_tENS5_IJlSC_lEEESJ_SK_NS4_8TiledMMAINS4_8MMA_AtomIJNS4_26SM100_MMA_F16BF16_2x1SM_SSISJ_SJ_fLi256ELi64ELNS4_4UMMA5MajorE0ELSP_0ELNSO_7ScaleInE0ELSQ_0EEEEEENS4_6LayoutINS5_IJSC_SC_SC_EEENS5_IJNSA_ILi0EEESV_SV_EEEEENS5_IJNS4_10UnderscoreESY_SY_EEEEENS4_28SM100_TMA_2SM_LOAD_MULTICASTENS4_14ComposedLayoutINS4_7SwizzleILi3ELi4ELi3EEENS4_18smem_ptr_flag_bitsILi16EEENST_INS5_IJNSA_ILi8EEESG_EEENS5_IJSG_SC_EEEEEEEvNS4_8identityES11_S1B_vS1C_EENS_8epilogue10collective18CollectiveEpilogueINS1E_23Sm100TmaWarpSpecializedILi3ELi2ELi32ELb1ELb0EEEJNS5_IJSH_SG_SH_EEENS5_IJNST_ISH_SC_EENST_INSA_ILi32EEESC_EEEEESJ_SK_SJ_SK_NS1E_6fusion15FusionCallbacksIS1I_NS1O_17LinearCombinationISJ_fSJ_fLNS_15FloatRoundStyleE2EEES1J_S1N_JEEENS4_5SM1004TMEM4LOAD26SM100_TMEM_LOAD_32dp32b32xENS4_13SM90_TMA_LOADENS12_INS13_ILi2ELi4ELi3EEES16_NST_INS5_IJS17_S1L_EEENS5_IJS1L_SC_EEEEEEENS4_39AutoVectorizingCopyWithAssumedAlignmentILi128EEENS4_14SM90_TMA_STOREES23_S25_S25_EEEvvEEEEvNT_6ParamsE,"aw",@nobits
	.sectionflags	@""
	.align	16
	.zero		1024


//--------------------- .nv.shared.reserved.0     --------------------------
	.section	.nv.shared.reserved.0,"aw",@nobits
	.weak		__nv_reservedSMEM_offset_0_alias
	.size		__nv_reservedSMEM_offset_0_alias, 0, 64
	.other		__nv_reservedSMEM_offset_0_alias,@"STO_CUDA_RESERVED_SHARED STV_DEFAULT"
__nv_reservedSMEM_offset_0_alias:
	.zero		0
.nv.shared.reserved.0:
	.zero		64
	.weak		__nv_reservedSMEM_tcgen05_partition
	.type		__nv_reservedSMEM_tcgen05_partition,@object
	.size		__nv_reservedSMEM_tcgen05_partition,(.L_0 - __nv_reservedSMEM_tcgen05_partition)
__nv_reservedSMEM_tcgen05_partition:
	.zero		32
.L_0:


//--------------------- .nv.global                --------------------------
	.section	.nv.global,"aw",@nobits
.nv.global:
	.type		_ZN40_INTERNAL_1568db8c_4_k_cu_6f27da98_319694cute1_E,@object
	.size		_ZN40_INTERNAL_1568db8c_4_k_cu_6f27da98_319694cute1_E,(_ZN40_INTERNAL_1568db8c_4_k_cu_6f27da98_319694cuda3std3__45__cpo6cbeginE - _ZN40_INTERNAL_1568db8c_4_k_cu_6f27da98_319694cute1_E)
_ZN40_INTERNAL_1568db8c_4_k_cu_6f27da98_319694cute1_E:
	.zero		1
	.type		_ZN40_INTERNAL_1568db8c_4_k_cu_6f27da98_319694cuda3std3__45__cpo6cbeginE,@object
	.size		_ZN40_INTERNAL_1568db8c_4_k_cu_6f27da98_319694cuda3std3__45__cpo6cbeginE,(_ZN40_INTERNAL_1568db8c_4_k_cu_6f27da98_319694cuda3std3__48in_placeE - _ZN40_INTERNAL_1568db8c_4_k_cu_6f27da98_319694cuda3std3__45__cpo6cbeginE)
_ZN40_INTERNAL_1568db8c_4_k_cu_6f27da98_319694cuda3std3__45__cpo6cbeginE:
	.zero		1
	.type		_ZN40_INTERNAL_1568db8c_4_k_cu_6f27da98_319694cuda3std3__48in_placeE,@object
	.size		_ZN40_INTERNAL_1568db8c_4_k_cu_6f27da98_319694cuda3std3__48in_placeE,(_ZN40_INTERNAL_1568db8c_4_k_cu_6f27da98_319694cuda3std6ranges3__45__cpo9iter_moveE - _ZN40_INTERNAL_1568db8c_4_k_cu_6f27da98_319694cuda3std3__48in_placeE)
_ZN40_INTERNAL_1568db8c_4_k_cu_6f27da98_319694cuda3std3__48in_placeE:
	.zero		1
	.type		_ZN40_INTERNAL_1568db8c_4_k_cu_6f27da98_319694cuda3std6ranges3__45__cpo9iter_moveE,@object
	.size		_ZN40_INTERNAL_1568db8c_4_k_cu_6f27da98_319694cuda3std6ranges3__45__cpo9iter_moveE,(_ZN40_INTERNAL_1568db8c_4_k_cu_6f27da98_319694cuda3std3__45__cpo5beginE - _ZN40_INTERNAL_1568db8c_4_k_cu_6f27da98_319694cuda3std6ranges3__45__cpo9iter_moveE)
_ZN40_INTERNAL_1568db8c_4_k_cu_6f27da98_319694cuda3std6ranges3__45__cpo9iter_moveE:
	.zero		1
	.type		_ZN40_INTERNAL_1568db8c_4_k_cu_6f27da98_319694cuda3std3__45__cpo5beginE,@object
	.size		_ZN40_INTERNAL_1568db8c_4_k_cu_6f27da98_319694cuda3std3__45__cpo5beginE,(_ZN40_INTERNAL_1568db8c_4_k_cu_6f27da98_319694cuda3std3__442_GLOBAL__N__1568db8c_4_k_cu_6f27da98_319696ignoreE - _ZN40_INTERNAL_1568db8c_4_k_cu_6f27da98_319694cuda3std3__45__cpo5beginE)
_ZN40_INTERNAL_1568db8c_4_k_cu_6f27da98_319694cuda3std3__45__cpo5beginE:
	.zero		1
	.type		_ZN40_INTERNAL_1568db8c_4_k_cu_6f27da98_319694cuda3std3__442_GLOBAL__N__1568db8c_4_k_cu_6f27da98_319696ignoreE,@object
	.size		_ZN40_INTERNAL_1568db8c_4_k_cu_6f27da98_319694cuda3std3__442_GLOBAL__N__1568db8c_4_k_cu_6f27da98_319696ignoreE,(_ZN40_INTERNAL_1568db8c_4_k_cu_6f27da98_319694cute7productE - _ZN40_INTERNAL_1568db8c_4_k_cu_6f27da98_319694cuda3std3__442_GLOBAL__N__1568db8c_4_k_cu_6f27da98_319696ignoreE)
_ZN40_INTERNAL_1568db8c_4_k_cu_6f27da98_319694cuda3std3__442_GLOBAL__N__1568db8c_4_k_cu_6f27da98_319696ignoreE:
	.zero		1
	.type		_ZN40_INTERNAL_1568db8c_4_k_cu_6f27da98_319694cute7productE,@object
	.size		_ZN40_INTERNAL_1568db8c_4_k_cu_6f27da98_319694cute7productE,(_ZN40_INTERNAL_1568db8c_4_k_cu_6f27da98_319694cuda3std3__45__cpo3endE - _ZN40_INTERNAL_1568db8c_4_k_cu_6f27da98_319694cute7productE)
_ZN40_INTERNAL_1568db8c_4_k_cu_6f27da98_319694cute7productE:
	.zero		1
	.type		_ZN40_INTERNAL_1568db8c_4_k_cu_6f27da98_319694cuda3std3__45__cpo3endE,@object
	.size		_ZN40_INTERNAL_1568db8c_4_k_cu_6f27da98_319694cuda3std3__45__cpo3endE,(_ZN40_INTERNAL_1568db8c_4_k_cu_6f27da98_319694cuda3std3__419piecewise_constructE - _ZN40_INTERNAL_1568db8c_4_k_cu_6f27da98_319694cuda3std3__45__cpo3endE)
_ZN40_INTERNAL_1568db8c_4_k_cu_6f27da98_319694cuda3std3__45__cpo3endE:
	.zero		1
	.type		_ZN40_INTERNAL_1568db8c_4_k_cu_6f27da98_319694cuda3std3__419piecewise_constructE,@object
	.size		_ZN40_INTERNAL_1568db8c_4_k_cu_6f27da98_319694cuda3std3__419piecewise_constructE,(_ZN40_INTERNAL_1568db8c_4_k_cu_6f27da98_319694cuda3std3__45__cpo4cendE - _ZN40_INTERNAL_1568db8c_4_k_cu_6f27da98_319694cuda3std3__419piecewise_constructE)
_ZN40_INTERNAL_1568db8c_4_k_cu_6f27da98_319694cuda3std3__419piecewise_constructE:
	.zero		1
	.type		_ZN40_INTERNAL_1568db8c_4_k_cu_6f27da98_319694cuda3std3__45__cpo4cendE,@object
	.size		_ZN40_INTERNAL_1568db8c_4_k_cu_6f27da98_319694cuda3std3__45__cpo4cendE,(_ZN40_INTERNAL_1568db8c_4_k_cu_6f27da98_319694cuda3std6ranges3__45__cpo4swapE - _ZN40_INTERNAL_1568db8c_4_k_cu_6f27da98_319694cuda3std3__45__cpo4cendE)
_ZN40_INTERNAL_1568db8c_4_k_cu_6f27da98_319694cuda3std3__45__cpo4cendE:
	.zero		1
	.type		_ZN40_INTERNAL_1568db8c_4_k_cu_6f27da98_319694cuda3std6ranges3__45__cpo4swapE,@object
	.size		_ZN40_INTERNAL_1568db8c_4_k_cu_6f27da98_319694cuda3std6ranges3__45__cpo4swapE,(.L_10 - _ZN40_INTERNAL_1568db8c_4_k_cu_6f27da98_319694cuda3std6ranges3__45__cpo4swapE)
_ZN40_INTERNAL_1568db8c_4_k_cu_6f27da98_319694cuda3std6ranges3__45__cpo4swapE:
	.zero		1
.L_10:


//--------------------- .nv.constant0._ZN7cutlass13device_kernelINS_4gemm6kernel13GemmUniversalIN4cute5tupleIJiiiiEEENS1_10collective13CollectiveMmaINS1_35MainloopSm100TmaUmmaWarpSpecializedILi5ELi2ELi4ENS5_IJNS4_1CILi4EEESB_NSA_ILi1EEEEEEEENS5_IJNSA_ILi256EEENSA_ILi64EEENSA_ILi128EEEEEENS_10bfloat16_tENS5_IJlSC_lEEESJ_SK_NS4_8TiledMMAINS4_8MMA_AtomIJNS4_26SM100_MMA_F16BF16_2x1SM_SSISJ_SJ_fLi256ELi64ELNS4_4UMMA5MajorE0ELSP_0ELNSO_7ScaleInE0ELSQ_0EEEEEENS4_6LayoutINS5_IJSC_SC_SC_EEENS5_IJNSA_ILi0EEESV_SV_EEEEENS5_IJNS4_10UnderscoreESY_SY_EEEEENS4_28SM100_TMA_2SM_LOAD_MULTICASTENS4_14ComposedLayoutINS4_7SwizzleILi3ELi4ELi3EEENS4_18smem_ptr_flag_bitsILi16EEENST_INS5_IJNSA_ILi8EEESG_EEENS5_IJSG_SC_EEEEEEEvNS4_8identityES11_S1B_vS1C_EENS_8epilogue10collective18CollectiveEpilogueINS1E_23Sm100TmaWarpSpecializedILi3ELi2ELi32ELb1ELb0EEEJNS5_IJSH_SG_SH_EEENS5_IJNST_ISH_SC_EENST_INSA_ILi32EEESC_EEEEESJ_SK_SJ_SK_NS1E_6fusion15FusionCallbacksIS1I_NS1O_17LinearCombinationISJ_fSJ_fLNS_15FloatRoundStyleE2EEES1J_S1N_JEEENS4_5SM1004TMEM4LOAD26SM100_TMEM_LOAD_32dp32b32xENS4_13SM90_TMA_LOADENS12_INS13_ILi2ELi4ELi3EEES16_NST_INS5_IJS17_S1L_EEENS5_IJS1L_SC_EEEEEEENS4_39AutoVectorizingCopyWithAssumedAlignmentILi128EEENS4_14SM90_TMA_STOREES23_S25_S25_EEEvvEEEEvNT_6ParamsE --------------------------
	.section	.nv.constant0._ZN7cutlass13device_kernelINS_4gemm6kernel13GemmUniversalIN4cute5tupleIJiiiiEEENS1_10collective13CollectiveMmaINS1_35MainloopSm100TmaUmmaWarpSpecializedILi5ELi2ELi4ENS5_IJNS4_1CILi4EEESB_NSA_ILi1EEEEEEEENS5_IJNSA_ILi256EEENSA_ILi64EEENSA_ILi128EEEEEENS_10bfloat16_tENS5_IJlSC_lEEESJ_SK_NS4_8TiledMMAINS4_8MMA_AtomIJNS4_26SM100_MMA_F16BF16_2x1SM_SSISJ_SJ_fLi256ELi64ELNS4_4UMMA5MajorE0ELSP_0ELNSO_7ScaleInE0ELSQ_0EEEEEENS4_6LayoutINS5_IJSC_SC_SC_EEENS5_IJNSA_ILi0EEESV_SV_EEEEENS5_IJNS4_10UnderscoreESY_SY_EEEEENS4_28SM100_TMA_2SM_LOAD_MULTICASTENS4_14ComposedLayoutINS4_7SwizzleILi3ELi4ELi3EEENS4_18smem_ptr_flag_bitsILi16EEENST_INS5_IJNSA_ILi8EEESG_EEENS5_IJSG_SC_EEEEEEEvNS4_8identityES11_S1B_vS1C_EENS_8epilogue10collective18CollectiveEpilogueINS1E_23Sm100TmaWarpSpecializedILi3ELi2ELi32ELb1ELb0EEEJNS5_IJSH_SG_SH_EEENS5_IJNST_ISH_SC_EENST_INSA_ILi32EEESC_EEEEESJ_SK_SJ_SK_NS1E_6fusion15FusionCallbacksIS1I_NS1O_17LinearCombinationISJ_fSJ_fLNS_15FloatRoundStyleE2EEES1J_S1N_JEEENS4_5SM1004TMEM4LOAD26SM100_TMEM_LOAD_32dp32b32xENS4_13SM90_TMA_LOADENS12_INS13_ILi2ELi4ELi3EEES16_NST_INS5_IJS17_S1L_EEENS5_IJS1L_SC_EEEEEEENS4_39AutoVectorizingCopyWithAssumedAlignmentILi128EEENS4_14SM90_TMA_STOREES23_S25_S25_EEEvvEEEEvNT_6ParamsE,"a",@progbits
	.sectionflags	@""
	.align	4
.nv.constant0._ZN7cutlass13device_kernelINS_4gemm6kernel13GemmUniversalIN4cute5tupleIJiiiiEEENS1_10collective13CollectiveMmaINS1_35MainloopSm100TmaUmmaWarpSpecializedILi5ELi2ELi4ENS5_IJNS4_1CILi4EEESB_NSA_ILi1EEEEEEEENS5_IJNSA_ILi256EEENSA_ILi64EEENSA_ILi128EEEEEENS_10bfloat16_tENS5_IJlSC_lEEESJ_SK_NS4_8TiledMMAINS4_8MMA_AtomIJNS4_26SM100_MMA_F16BF16_2x1SM_SSISJ_SJ_fLi256ELi64ELNS4_4UMMA5MajorE0ELSP_0ELNSO_7ScaleInE0ELSQ_0EEEEEENS4_6LayoutINS5_IJSC_SC_SC_EEENS5_IJNSA_ILi0EEESV_SV_EEEEENS5_IJNS4_10UnderscoreESY_SY_EEEEENS4_28SM100_TMA_2SM_LOAD_MULTICASTENS4_14ComposedLayoutINS4_7SwizzleILi3ELi4ELi3EEENS4_18smem_ptr_flag_bitsILi16EEENST_INS5_IJNSA_ILi8EEESG_EEENS5_IJSG_SC_EEEEEEEvNS4_8identityES11_S1B_vS1C_EENS_8epilogue10collective18CollectiveEpilogueINS1E_23Sm100TmaWarpSpecializedILi3ELi2ELi32ELb1ELb0EEEJNS5_IJSH_SG_SH_EEENS5_IJNST_ISH_SC_EENST_INSA_ILi32EEESC_EEEEESJ_SK_SJ_SK_NS1E_6fusion15FusionCallbacksIS1I_NS1O_17LinearCombinationISJ_fSJ_fLNS_15FloatRoundStyleE2EEES1J_S1N_JEEENS4_5SM1004TMEM4LOAD26SM100_TMEM_LOAD_32dp32b32xENS4_13SM90_TMA_LOADENS12_INS13_ILi2ELi4ELi3EEES16_NST_INS5_IJS17_S1L_EEENS5_IJS1L_SC_EEEEEEENS4_39AutoVectorizingCopyWithAssumedAlignmentILi128EEENS4_14SM90_TMA_STOREES23_S25_S25_EEEvvEEEEvNT_6ParamsE:
	.zero		2944


//--------------------- SYMBOLS --------------------------

	.type		.nv.reservedSmem.offset0,@object
	.size		.nv.reservedSmem.offset0,0x4
	.type		.nv.reservedSmem.cap,@object
	.size		.nv.reservedSmem.cap,0x4
	.type		__assertfail,@function
